def matmul_kernel(
    a_ptr,
    b_ptr,
    c_ptr,
    M,
    N,
    K,
    stride_am,
    stride_ak,
    stride_bk,
    stride_bn,
    stride_cm,
    stride_cn,
    BLOCK_M: tl.constexpr,
    BLOCK_N: tl.constexpr,
    BLOCK_K: tl.constexpr,
    GROUP_M: tl.constexpr,
):
    pid = tl.program_id(axis=0)
    num_pid_m = tl.cdiv(M, BLOCK_M)
    num_pid_n = tl.cdiv(N, BLOCK_N)
    num_pid_in_group = GROUP_M * num_pid_n
    group_id = pid // num_pid_in_group
    first_pid_m = group_id * GROUP_M
    group_size_m = min(num_pid_m - first_pid_m, GROUP_M)
    pid_m = first_pid_m + ((pid % num_pid_in_group) % group_size_m)
    pid_n = (pid % num_pid_in_group) // group_size_m

    offs_am = (pid_m * BLOCK_M + tl.arange(0, BLOCK_M)) % M
    offs_bn = (pid_n * BLOCK_N + tl.arange(0, BLOCK_N)) % N
    offs_k = tl.arange(0, BLOCK_K)
    a_ptrs = a_ptr + offs_am[:, None] * stride_am + offs_k[None, :] * stride_ak
    b_ptrs = b_ptr + offs_k[:, None] * stride_bk + offs_bn[None, :] * stride_bn

    acc = tl.zeros((BLOCK_M, BLOCK_N), dtype=tl.float32)
    for kk in range(0, tl.cdiv(K, BLOCK_K)):
        a = tl.load(a_ptrs, mask=offs_k[None, :] < K - kk * BLOCK_K, other=0.0)
        b = tl.load(b_ptrs, mask=offs_k[:, None] < K - kk * BLOCK_K, other=0.0)
        acc = tl.dot(a, b, acc)
        a_ptrs += BLOCK_K * stride_ak
        b_ptrs += BLOCK_K * stride_bk

    c = acc.to(c_ptr.dtype.element_ty)
    offs_cm = pid_m * BLOCK_M + tl.arange(0, BLOCK_M)
    offs_cn = pid_n * BLOCK_N + tl.arange(0, BLOCK_N)
    c_ptrs = c_ptr + offs_cm[:, None] * stride_cm + offs_cn[None, :] * stride_cn
    mask = (offs_cm[:, None] < M) & (offs_cn[None, :] < N)
    tl.store(c_ptrs, c, mask=mask)

# config = {"BLOCK_K": 32, "BLOCK_M": 64, "BLOCK_N": 256, "GROUP_M": 8, "arch": "sm_100", "dtype": "fp8e5m2", "num_ctas": 2, "num_stages": 3, "num_warps": 4}
# arch = sm_100


// ===== COMPILED SASS (sm_100a) =====

	.target	sm_100a

	.elftype	@"ET_EXEC"


//--------------------- .note.nv.tkinfo           --------------------------
	.section	.note.nv.tkinfo,"",@"SHT_NOTE"
	.sectionflags	@"SHF_NOTE_NV_TKINFO"
	.tkinfo
        /*0018*/ 	.word	0x00000081
        /*0030*/ 	.string	""
        /*0030*/ 	.string	"ptxas-blackwell"
        /*0030*/ 	.string	"Cuda compilation tools, release 12.9, V12.9.86"
        /*0030*/ 	.string	"Build cuda_12.9.r12.9/compiler.36037853_0"
        /*0030*/ 	.string	"-v  -suppress-debug-info  -lineinfo  -arch sm_100a "



//--------------------- .note.nv.cuver            --------------------------
	.section	.note.nv.cuver,"",@"SHT_NOTE"
	.sectionflags	@"SHF_NOTE_NV_CUVER"
        /*0018*/ 	.short	0x0001
        /*001a*/ 	.short	0x0064
        /*001c*/ 	.short	0x0001
        /*001e*/ 	.short	0x0000
        /*0020*/ 	.short	0x0001
        /*0022*/ 	.short	0x0000


//--------------------- .nv.info                  --------------------------
	.section	.nv.info,"",@"SHT_CUDA_INFO"
	.align	4


	//----- nvinfo : EIATTR_REGCOUNT
	.align		4
        /*0000*/ 	.byte	0x04, 0x2f
        /*0002*/ 	.short	(.L_4 - .L_3)
	.align		4
.L_3:
        /*0004*/ 	.word	index@(matmul_kernel)
        /*0008*/ 	.word	0x000000a8


	//----- nvinfo : EIATTR_FRAME_SIZE
	.align		4
.L_4:
        /*000c*/ 	.byte	0x04, 0x11
        /*000e*/ 	.short	(.L_6 - .L_5)
	.align		4
.L_5:
        /*0010*/ 	.word	index@($__internal_2_$__cuda_sm10x_tcgen05_guardrail_trap_unallocated_columns_being_dealloced)
        /*0014*/ 	.word	0x00000000


	//----- nvinfo : EIATTR_FRAME_SIZE
	.align		4
.L_6:
        /*0018*/ 	.byte	0x04, 0x11
        /*001a*/ 	.short	(.L_8 - .L_7)
	.align		4
.L_7:
        /*001c*/ 	.word	index@($__internal_1_$__cuda_sm10x_tcgen05_guardrail_trap_phase_invalid_during_alloc)
        /*0020*/ 	.word	0x00000000


	//----- nvinfo : EIATTR_FRAME_SIZE
	.align		4
.L_8:
        /*0024*/ 	.byte	0x04, 0x11
        /*0026*/ 	.short	(.L_10 - .L_9)
	.align		4
.L_9:
        /*0028*/ 	.word	index@($__internal_0_$__cuda_sm10x_tcgen05_guardrail_trap_col_being_dealloced_not_returned_by_alloc)
        /*002c*/ 	.word	0x00000000


	//----- nvinfo : EIATTR_FRAME_SIZE
	.align		4
.L_10:
        /*0030*/ 	.byte	0x04, 0x11
        /*0032*/ 	.short	(.L_12 - .L_11)
	.align		4
.L_11:
        /*0034*/ 	.word	index@(matmul_kernel)
        /*0038*/ 	.word	0x00000000


	//----- nvinfo : EIATTR_MIN_STACK_SIZE
	.align		4
.L_12:
        /*003c*/ 	.byte	0x04, 0x12
        /*003e*/ 	.short	(.L_14 - .L_13)
	.align		4
.L_13:
        /*0040*/ 	.word	index@(matmul_kernel)
        /*0044*/ 	.word	0x00000000
.L_14:


//--------------------- .nv.info.matmul_kernel    --------------------------
	.section	.nv.info.matmul_kernel,"",@"SHT_CUDA_INFO"
	.sectionflags	@""
	.align	4


	//----- nvinfo : EIATTR_CUDA_API_VERSION
	.align		4
        /*0000*/ 	.byte	0x04, 0x37
        /*0002*/ 	.short	(.L_16 - .L_15)
.L_15:
        /*0004*/ 	.word	0x00000081


	//----- nvinfo : EIATTR_KPARAM_INFO
	.align		4
.L_16:
        /*0008*/ 	.byte	0x04, 0x17
        /*000a*/ 	.short	(.L_18 - .L_17)
.L_17:
        /*000c*/ 	.word	0x00000000
        /*0010*/ 	.short	0x000d
        /*0012*/ 	.short	0x0048
        /*0014*/ 	.byte	0x00, 0xf4, 0x21, 0x00


	//----- nvinfo : EIATTR_KPARAM_INFO
	.align		4
.L_18:
        /*0018*/ 	.byte	0x04, 0x17
        /*001a*/ 	.short	(.L_20 - .L_19)
.L_19:
        /*001c*/ 	.word	0x00000000
        /*0020*/ 	.short	0x000c
        /*0022*/ 	.short	0x0040
        /*0024*/ 	.byte	0x00, 0xf4, 0x21, 0x00


	//----- nvinfo : EIATTR_KPARAM_INFO
	.align		4
.L_20:
        /*0028*/ 	.byte	0x04, 0x17
        /*002a*/ 	.short	(.L_22 - .L_21)
.L_21:
        /*002c*/ 	.word	0x00000000
        /*0030*/ 	.short	0x000b
        /*0032*/ 	.short	0x0038
        /*0034*/ 	.byte	0x00, 0xf0, 0x11, 0x00


	//----- nvinfo : EIATTR_KPARAM_INFO
	.align		4
.L_22:
        /*0038*/ 	.byte	0x04, 0x17
        /*003a*/ 	.short	(.L_24 - .L_23)
.L_23:
        /*003c*/ 	.word	0x00000000
        /*0040*/ 	.short	0x000a
        /*0042*/ 	.short	0x0034
        /*0044*/ 	.byte	0x00, 0xf0, 0x11, 0x00


	//----- nvinfo : EIATTR_KPARAM_INFO
	.align		4
.L_24:
        /*0048*/ 	.byte	0x04, 0x17
        /*004a*/ 	.short	(.L_26 - .L_25)
.L_25:
        /*004c*/ 	.word	0x00000000
        /*0050*/ 	.short	0x0009
        /*0052*/ 	.short	0x0030
        /*0054*/ 	.byte	0x00, 0xf0, 0x11, 0x00


	//----- nvinfo : EIATTR_KPARAM_INFO
	.align		4
.L_26:
        /*0058*/ 	.byte	0x04, 0x17
        /*005a*/ 	.short	(.L_28 - .L_27)
.L_27:
        /*005c*/ 	.word	0x00000000
        /*0060*/ 	.short	0x0008
        /*0062*/ 	.short	0x002c
        /*0064*/ 	.byte	0x00, 0xf0, 0x11, 0x00


	//----- nvinfo : EIATTR_KPARAM_INFO
	.align		4
.L_28:
        /*0068*/ 	.byte	0x04, 0x17
        /*006a*/ 	.short	(.L_30 - .L_29)
.L_29:
        /*006c*/ 	.word	0x00000000
        /*0070*/ 	.short	0x0007
        /*0072*/ 	.short	0x0028
        /*0074*/ 	.byte	0x00, 0xf0, 0x11, 0x00


	//----- nvinfo : EIATTR_KPARAM_INFO
	.align		4
.L_30:
        /*0078*/ 	.byte	0x04, 0x17
        /*007a*/ 	.short	(.L_32 - .L_31)
.L_31:
        /*007c*/ 	.word	0x00000000
        /*0080*/ 	.short	0x0006
        /*0082*/ 	.short	0x0024
        /*0084*/ 	.byte	0x00, 0xf0, 0x11, 0x00


	//----- nvinfo : EIATTR_KPARAM_INFO
	.align		4
.L_32:
        /*0088*/ 	.byte	0x04, 0x17
        /*008a*/ 	.short	(.L_34 - .L_33)
.L_33:
        /*008c*/ 	.word	0x00000000
        /*0090*/ 	.short	0x0005
        /*0092*/ 	.short	0x0020
        /*0094*/ 	.byte	0x00, 0xf0, 0x11, 0x00


	//----- nvinfo : EIATTR_KPARAM_INFO
	.align		4
.L_34:
        /*0098*/ 	.byte	0x04, 0x17
        /*009a*/ 	.short	(.L_36 - .L_35)
.L_35:
        /*009c*/ 	.word	0x00000000
        /*00a0*/ 	.short	0x0004
        /*00a2*/ 	.short	0x001c
        /*00a4*/ 	.byte	0x00, 0xf0, 0x11, 0x00


	//----- nvinfo : EIATTR_KPARAM_INFO
	.align		4
.L_36:
        /*00a8*/ 	.byte	0x04, 0x17
        /*00aa*/ 	.short	(.L_38 - .L_37)
.L_37:
        /*00ac*/ 	.word	0x00000000
        /*00b0*/ 	.short	0x0003
        /*00b2*/ 	.short	0x0018
        /*00b4*/ 	.byte	0x00, 0xf0, 0x11, 0x00


	//----- nvinfo : EIATTR_KPARAM_INFO
	.align		4
.L_38:
        /*00b8*/ 	.byte	0x04, 0x17
        /*00ba*/ 	.short	(.L_40 - .L_39)
.L_39:
        /*00bc*/ 	.word	0x00000000
        /*00c0*/ 	.short	0x0002
        /*00c2*/ 	.short	0x0010
        /*00c4*/ 	.byte	0x00, 0xf4, 0x21, 0x00


	//----- nvinfo : EIATTR_KPARAM_INFO
	.align		4
.L_40:
        /*00c8*/ 	.byte	0x04, 0x17
        /*00ca*/ 	.short	(.L_42 - .L_41)
.L_41:
        /*00cc*/ 	.word	0x00000000
        /*00d0*/ 	.short	0x0001
        /*00d2*/ 	.short	0x0008
        /*00d4*/ 	.byte	0x00, 0xf4, 0x21, 0x00


	//----- nvinfo : EIATTR_KPARAM_INFO
	.align		4
.L_42:
        /*00d8*/ 	.byte	0x04, 0x17
        /*00da*/ 	.short	(.L_44 - .L_43)
.L_43:
        /*00dc*/ 	.word	0x00000000
        /*00e0*/ 	.short	0x0000
        /*00e2*/ 	.short	0x0000
        /*00e4*/ 	.byte	0x00, 0xf4, 0x21, 0x00


	//----- nvinfo : EIATTR_EXPLICIT_CLUSTER
	.align		4
.L_44:
        /*00e8*/ 	.byte	0x01, 0x3e
	.zero		2


	//----- nvinfo : EIATTR_CTA_PER_CLUSTER
	.align		4
        /*00ec*/ 	.byte	0x04, 0x3d
        /*00ee*/ 	.short	(.L_46 - .L_45)
.L_45:
        /*00f0*/ 	.word	0x00000002
        /*00f4*/ 	.word	0x00000001
        /*00f8*/ 	.word	0x00000001


	//----- nvinfo : EIATTR_AT_ENTRY_FRAGMENTS
	.align		4
.L_46:
        /*00fc*/ 	.byte	0x04, 0x4f
        /*00fe*/ 	.short	(.L_48 - .L_47)


	//   ....[0]....
.L_47:
        /*0100*/ 	.word	0x00000004


	//----- nvinfo : EIATTR_RESERVED_SMEM_USED
	.align		4
.L_48:
        /*0104*/ 	.byte	0x01, 0x41
	.zero		2


	//----- nvinfo : EIATTR_SPARSE_MMA_MASK
	.align		4
        /*0108*/ 	.byte	0x03, 0x50
        /*010a*/ 	.short	0x0000


	//----- nvinfo : EIATTR_TCGEN05_1CTA_USED
	.align		4
        /*010c*/ 	.byte	0x01, 0x51
	.zero		2


	//----- nvinfo : EIATTR_MAXREG_COUNT
	.align		4
        /*0110*/ 	.byte	0x03, 0x1b
        /*0112*/ 	.short	0x00ff


	//----- nvinfo : EIATTR_NUM_BARRIERS
	.align		4
        /*0114*/ 	.byte	0x02, 0x4c
        /*0116*/ 	.byte	0x01
	.zero		1


	//----- nvinfo : EIATTR_INT_WARP_WIDE_INSTR_OFFSETS
	.align		4
        /*0118*/ 	.byte	0x04, 0x31
        /*011a*/ 	.short	(.L_50 - .L_49)


	//   ....[0]....
.L_49:
        /*011c*/ 	.word	0x00002020


	//   ....[1]....
        /*0120*/ 	.word	0x00002040


	//   ....[2]....
        /*0124*/ 	.word	0x00003910


	//   ....[3]....
        /*0128*/ 	.word	0x00008360


	//   ....[4]....
        /*012c*/ 	.word	0x000083b0


	//----- nvinfo : EIATTR_COOP_GROUP_MASK_REGIDS
	.align		4
.L_50:
        /*0130*/ 	.byte	0x04, 0x29
        /*0132*/ 	.short	(.L_52 - .L_51)


	//   ....[0]....
.L_51:
        /*0134*/ 	.word	0xffffffff


	//   ....[1]....
        /*0138*/ 	.word	0xffffffff


	//   ....[2]....
        /*013c*/ 	.word	0xffffffff


	//   ....[3]....
        /*0140*/ 	.word	0xffffffff


	//----- nvinfo : EIATTR_COOP_GROUP_INSTR_OFFSETS
	.align		4
.L_52:
        /*0144*/ 	.byte	0x04, 0x28
        /*0146*/ 	.short	(.L_54 - .L_53)


	//   ....[0]....
.L_53:
        /*0148*/ 	.word	0x00000060


	//   ....[1]....
        /*014c*/ 	.word	0x00000320


	//   ....[2]....
        /*0150*/ 	.word	0x000081f0


	//   ....[3]....
        /*0154*/ 	.word	0x00008460


	//----- nvinfo : EIATTR_VRC_CTA_INIT_COUNT
	.align		4
.L_54:
        /*0158*/ 	.byte	0x02, 0x4a
        /*015a*/ 	.byte	0x80
	.zero		1


	//----- nvinfo : EIATTR_MBARRIER_INSTR_OFFSETS
	.align		4
        /*015c*/ 	.byte	0x04, 0x39
        /*015e*/ 	.short	(.L_56 - .L_55)


	//   ....[0]....
.L_55:
        /*0160*/ 	.word	0x00002210
        /*0164*/ 	.word	0x000000ff
        /*0168*/ 	.word	0x00000000
        /*016c*/ 	.short	0x0100
        /*016e*/ 	.byte	0x0d
	.zero		1


	//   ....[1]....
        /*0170*/ 	.word	0x00003930
        /*0174*/ 	.word	0x000000ff
        /*0178*/ 	.word	0x00003008
        /*017c*/ 	.short	0x0100
        /*017e*/ 	.byte	0x0f
	.zero		1


	//   ....[2]....
        /*0180*/ 	.word	0x00004510
        /*0184*/ 	.word	0x000000ff
        /*0188*/ 	.word	0x00000000
        /*018c*/ 	.short	0x010a
        /*018e*/ 	.byte	0x0d
	.zero		1


	//   ....[3]....
        /*0190*/ 	.word	0x00005870
        /*0194*/ 	.word	0x000000ff
        /*0198*/ 	.word	0x00000000
        /*019c*/ 	.short	0x010a
        /*019e*/ 	.byte	0x0d
	.zero		1


	//   ....[4]....
        /*01a0*/ 	.word	0x00005990
        /*01a4*/ 	.word	0x000000ff
        /*01a8*/ 	.word	0x00003000
        /*01ac*/ 	.short	0x0108
        /*01ae*/ 	.byte	0x0f
	.zero		1


	//   ....[5]....
        /*01b0*/ 	.word	0x00005a10
        /*01b4*/ 	.word	0x000000ff
        /*01b8*/ 	.word	0x00003008
        /*01bc*/ 	.short	0x0108
        /*01be*/ 	.byte	0x0f
	.zero		1


	//   ....[6]....
        /*01c0*/ 	.word	0x00008480
        /*01c4*/ 	.word	0x000000ff
        /*01c8*/ 	.word	0x00000000
        /*01cc*/ 	.short	0x010a
        /*01ce*/ 	.byte	0x0d
	.zero		1


	//   ....[7]....
        /*01d0*/ 	.word	0x000084b0
        /*01d4*/ 	.word	0x000000ff
        /*01d8*/ 	.word	0x00000000
        /*01dc*/ 	.short	0x010a
        /*01de*/ 	.byte	0x0d
	.zero		1


	//----- nvinfo : EIATTR_NUM_MBARRIERS
	.align		4
.L_56:
        /*01e0*/ 	.byte	0x03, 0x38
        /*01e2*/ 	.short	0x0002


	//----- nvinfo : EIATTR_EXIT_INSTR_OFFSETS
	.align		4
        /*01e4*/ 	.byte	0x04, 0x1c
        /*01e6*/ 	.short	(.L_58 - .L_57)


	//   ....[0]....
.L_57:
        /*01e8*/ 	.word	0x00008470


	//----- nvinfo : EIATTR_REQNTID
	.align		4
.L_58:
        /*01ec*/ 	.byte	0x04, 0x10
        /*01ee*/ 	.short	(.L_60 - .L_59)
.L_59:
        /*01f0*/ 	.word	0x00000080
        /*01f4*/ 	.word	0x00000001
        /*01f8*/ 	.word	0x00000001


	//----- nvinfo : EIATTR_CRS_STACK_SIZE
	.align		4
.L_60:
        /*01fc*/ 	.byte	0x04, 0x1e
        /*01fe*/ 	.short	(.L_62 - .L_61)
.L_61:
        /*0200*/ 	.word	0x00000000


	//----- nvinfo : EIATTR_CBANK_PARAM_SIZE
	.align		4
.L_62:
        /*0204*/ 	.byte	0x03, 0x19
        /*0206*/ 	.short	0x0050


	//----- nvinfo : EIATTR_PARAM_CBANK
	.align		4
        /*0208*/ 	.byte	0x04, 0x0a
        /*020a*/ 	.short	(.L_64 - .L_63)
	.align		4
.L_63:
        /*020c*/ 	.word	index@(.nv.constant0.matmul_kernel)
        /*0210*/ 	.short	0x0380
        /*0212*/ 	.short	0x0050


	//----- nvinfo : EIATTR_SW_WAR
	.align		4
.L_64:
        /*0214*/ 	.byte	0x04, 0x36
        /*0216*/ 	.short	(.L_66 - .L_65)
.L_65:
        /*0218*/ 	.word	0x00000008
.L_66:


//--------------------- .nv.compat                --------------------------
	.section	.nv.compat,"",@"SHT_CUDA_COMPAT_INFO"
	.align	4
        /*0000*/ 	.byte	0x02, 0x02, 0x02, 0x00, 0x02, 0x05, 0x05, 0x00, 0x02, 0x03, 0x00, 0x00, 0x02, 0x06, 0x01, 0x00


//--------------------- .nv.callgraph             --------------------------
	.section	.nv.callgraph,"",@"SHT_CUDA_CALLGRAPH"
	.align	4
	.sectionentsize	8
	.align		4
        /*0000*/ 	.word	0x00000000
	.align		4
        /*0004*/ 	.word	0xffffffff
	.align		4
        /*0008*/ 	.word	0x00000000
	.align		4
        /*000c*/ 	.word	0xfffffffe
	.align		4
        /*0010*/ 	.word	0x00000000
	.align		4
        /*0014*/ 	.word	0xfffffffd
	.align		4
        /*0018*/ 	.word	0x00000000
	.align		4
        /*001c*/ 	.word	0xfffffffc


//--------------------- .text.matmul_kernel       --------------------------
	.section	.text.matmul_kernel,"ax",@progbits
	.align	128
        .global         matmul_kernel
        .type           matmul_kernel,@function
        .size           matmul_kernel,(.L_x_20 - matmul_kernel)
        .other          matmul_kernel,@"STO_CUDA_ENTRY STV_DEFAULT"
matmul_kernel:
.text.matmul_kernel:
[----:B------:R-:W0:Y:S01]  /*0000*/  LDC R1, c[0x0][0x37c] ;  /* 0x0000df00ff017b82 */ /* 0x000e220000000800 */
[----:B------:R-:W1:Y:S01]  /*0010*/  S2R R69, SR_TID.X ;  /* 0x0000000000457919 */ /* 0x000e620000002100 */
[----:B------:R-:W2:Y:S01]  /*0020*/  LDCU.64 UR16, c[0x0][0x358] ;  /* 0x00006b00ff1077ac */ /* 0x000ea20008000a00 */
[----:B-1----:R-:W-:-:S13]  /*0030*/  ISETP.GE.U32.AND P1, PT, R69, 0x20, PT ;  /* 0x000000204500780c */ /* 0x002fda0003f26070 */
[----:B--2---:R-:W-:Y:S05]  /*0040*/  @P1 BRA `(.L_x_0) ;  /* 0x0000000000b81947 */ /* 0x004fea0003800000 */
[----:B------:R-:W1:Y:S01]  /*0050*/  S2UR UR6, SR_CgaCtaId ;  /* 0x00000000000679c3 */ /* 0x000e620000008800 */
[----:B------:R-:W-:Y:S01]  /*0060*/  NOP ;  /* 0x0000000000007918 */ /* 0x000fe20000000000 */
[----:B------:R-:W-:Y:S02]  /*0070*/  UMOV UR4, 0x40 ;  /* 0x0000004000047882 */ /* 0x000fe40000000000 */
[----:B-1----:R-:W-:-:S09]  /*0080*/  ULEA UR4, UR6, UR4, 0x18 ;  /* 0x0000000406047291 */ /* 0x002fd2000f8ec0ff */
[----:B------:R-:W1:Y:S01]  /*0090*/  LDS.U8 R0, [UR4] ;  /* 0x00000004ff007984 */ /* 0x000e620008000000 */
[----:B------:R-:W-:Y:S02]  /*00a0*/  UMOV UR4, 0x400 ;  /* 0x0000040000047882 */ /* 0x000fe40000000000 */
[----:B------:R-:W-:Y:S01]  /*00b0*/  ULEA UR4, UR6, UR4, 0x18 ;  /* 0x0000000406047291 */ /* 0x000fe2000f8ec0ff */
[----:B-1----:R-:W-:-:S13]  /*00c0*/  ISETP.NE.AND P0, PT, R0, RZ, PT ;  /* 0x000000ff0000720c */ /* 0x002fda0003f05270 */
[----:B------:R-:W-:Y:S05]  /*00d0*/  @P0 BRA `(.L_x_1) ;  /* 0x00000000007c0947 */ /* 0x000fea0003800000 */
[----:B------:R-:W-:-:S13]  /*00e0*/  ELECT P0, URZ, PT ;  /* 0x0000000000ff782f */ /* 0x000fda0003800000 */
[----:B------:R-:W-:Y:S05]  /*00f0*/  @!P0 BRA `(.L_x_2) ;  /* 0x0000000000848947 */ /* 0x000fea0003800000 */
[----:B------:R-:W-:Y:S01]  /*0100*/  UMOV UR5, 0x4 ;  /* 0x0000000400057882 */ /* 0x000fe20000000000 */
[----:B------:R-:W-:Y:S02]  /*0110*/  IMAD.MOV.U32 R4, RZ, RZ, 0x1 ;  /* 0x00000001ff047424 */ /* 0x000fe400078e00ff */
[----:B------:R-:W-:Y:S02]  /*0120*/  IMAD.MOV.U32 R5, RZ, RZ, 0xf ;  /* 0x0000000fff057424 */ /* 0x000fe400078e00ff */
[----:B------:R-:W-:Y:S04]  /*0130*/  DEPBAR.LE SB1, 0x36 ;  /* 0x00009d800000791a */ /* 0x000fe80000000000 */
[----:B------:R-:W1:Y:S02]  /*0140*/  UTCATOMSWS.FIND_AND_SET.ALIGN UP0, UR5, UR5 ;  /* 0x00000005000575e3 */ /* 0x000e640008000800 */
[----:B-1----:R-:W-:-:S04]  /*0150*/  PLOP3.LUT P0, PT, PT, PT, UP0, 0x80, 0x8 ;  /* 0x000000000008781c */ /* 0x002fc80003f0f008 */
[----:B------:R-:W-:-:S04]  /*0160*/  SEL R0, RZ, 0xffffffff, !P0 ;  /* 0xffffffffff007807 */ /* 0x000fc80004000000 */
[----:B------:R-:W-:Y:S01]  /*0170*/  ISETP.NE.AND P0, PT, R0, RZ, PT ;  /* 0x000000ff0000720c */ /* 0x000fe20003f05270 */
[----:B------:R-:W-:-:S12]  /*0180*/  IMAD.U32 R0, RZ, RZ, UR5 ;  /* 0x00000005ff007e24 */ /* 0x000fd8000f8e00ff */
[----:B------:R-:W-:Y:S05]  /*0190*/  @P0 BRA `(.L_x_3) ;  /* 0x0000000000240947 */ /* 0x000fea0003800000 */
.L_x_4:
[----:B------:R-:W-:Y:S05]  /*01a0*/  NANOSLEEP 0x64 ;  /* 0x000000640000795d */ /* 0x000fea0003800000 */
[----:B------:R-:W-:-:S05]  /*01b0*/  UMOV UR5, 0x4 ;  /* 0x0000000400057882 */ /* 0x000fca0000000000 */
[----:B------:R-:W-:Y:S04]  /*01c0*/  DEPBAR.LE SB1, 0x36 ;  /* 0x00009d800000791a */ /* 0x000fe80000000000 */
[----:B------:R-:W1:Y:S02]  /*01d0*/  UTCATOMSWS.FIND_AND_SET.ALIGN UP0, UR5, UR5 ;  /* 0x00000005000575e3 */ /* 0x000e640008000800 */
[----:B-1----:R-:W-:-:S04]  /*01e0*/  PLOP3.LUT P0, PT, PT, PT, UP0, 0x80, 0x8 ;  /* 0x000000000008781c */ /* 0x002fc80003f0f008 */
[----:B------:R-:W-:-:S04]  /*01f0*/  SEL R0, RZ, 0xffffffff, !P0 ;  /* 0xffffffffff007807 */ /* 0x000fc80004000000 */
[----:B------:R-:W-:Y:S01]  /*0200*/  ISETP.NE.AND P0, PT, R0, RZ, PT ;  /* 0x000000ff0000720c */ /* 0x000fe20003f05270 */
[----:B------:R-:W-:-:S12]  /*0210*/  IMAD.U32 R0, RZ, RZ, UR5 ;  /* 0x00000005ff007e24 */ /* 0x000fd8000f8e00ff */
[----:B------:R-:W-:Y:S05]  /*0220*/  @!P0 BRA `(.L_x_4) ;  /* 0xfffffffc00dc8947 */ /* 0x000fea000383ffff */
.L_x_3:
[C---:B------:R-:W-:Y:S01]  /*0230*/  VIADD R3, R0.reuse, 0x10 ;  /* 0x0000001000037836 */ /* 0x040fe20000000000 */
[----:B------:R-:W-:Y:S01]  /*0240*/  UMOV UR5, 0x50 ;  /* 0x0000005000057882 */ /* 0x000fe20000000000 */
[----:B------:R-:W-:Y:S01]  /*0250*/  SHF.L.U32 R2, R5, R0, RZ ;  /* 0x0000000005027219 */ /* 0x000fe200000006ff */
[----:B------:R-:W-:Y:S01]  /*0260*/  ULEA UR5, UR6, UR5, 0x18 ;  /* 0x0000000506057291 */ /* 0x000fe2000f8ec0ff */
[----:B------:R-:W-:Y:S01]  /*0270*/  IMAD.SHL.U32 R0, R0, 0x20, RZ ;  /* 0x0000002000007824 */ /* 0x000fe200078e00ff */
[----:B------:R-:W-:-:S04]  /*0280*/  SHF.L.U32 R3, R4, R3, RZ ;  /* 0x0000000304037219 */ /* 0x000fc800000006ff */
[----:B------:R-:W-:-:S05]  /*0290*/  LOP3.LUT R2, R3, R2, RZ, 0xfc, !PT ;  /* 0x0000000203027212 */ /* 0x000fca00078efcff */
[----:B------:R1:W-:Y:S04]  /*02a0*/  ATOMS.OR RZ, [UR5], R2 ;  /* 0x00000002ffff798c */ /* 0x0003e8000b000005 */
[----:B------:R1:W-:Y:S01]  /*02b0*/  STS [UR4], R0 ;  /* 0x00000000ff007988 */ /* 0x0003e20008000804 */
[----:B------:R-:W-:Y:S05]  /*02c0*/  BRA `(.L_x_2) ;  /* 0x0000000000107947 */ /* 0x000fea0003800000 */
.L_x_1:
[----:B------:R-:W-:Y:S01]  /*02d0*/  IMAD.MOV.U32 R0, RZ, RZ, -0x1 ;  /* 0xffffffffff007424 */ /* 0x000fe200078e00ff */
[----:B------:R-:W-:-:S04]  /*02e0*/  MOV R2, 0x310 ;  /* 0x0000031000027802 */ /* 0x000fc80000000f00 */
[----:B------:R1:W-:Y:S03]  /*02f0*/  STS [UR4], R0 ;  /* 0x00000000ff007988 */ /* 0x0003e60008000804 */
[----:B01----:R-:W-:Y:S05]  /*0300*/  CALL.REL.NOINC `($__internal_1_$__cuda_sm10x_tcgen05_guardrail_trap_phase_invalid_during_alloc) ;  /* 0x0000008000807944 */ /* 0x003fea0003c00000 */
.L_x_2:
[----:B------:R-:W-:Y:S05]  /*0310*/  WARPSYNC.ALL ;  /* 0x0000000000007948 */ /* 0x000fea0003800000 */
[----:B------:R-:W-:Y:S01]  /*0320*/  NOP ;  /* 0x0000000000007918 */ /* 0x000fe20000000000 */
.L_x_0:
[----:B------:R-:W2:Y:S08]  /*0330*/  LDC.64 R56, c[0x0][0x398] ;  /* 0x0000e600ff387b82 */ /* 0x000eb00000000a00 */
[----:B------:R-:W3:Y:S02]  /*0340*/  S2UR UR5, SR_CgaSize ;  /* 0x00000000000579c3 */ /* 0x000ee40000008a00 */
[----:B---3--:R-:W-:-:S12]  /*0350*/  UIMAD UR5, UR5, -0xa0, URZ ;  /* 0xffffff60050578a4 */ /* 0x008fd8000f8e02ff */
[----:B------:R-:W3:Y:S01]  /*0360*/  LDCU UR5, c[0x0][UR5+0x2b0] ;  /* 0x00005600050577ac */ /* 0x000ee20008000800 */
[----:B------:R-:W-:Y:S02]  /*0370*/  SHF.R.U32.HI R50, RZ, 0x5, R69 ;  /* 0x00000005ff327819 */ /* 0x000fe40000011645 */
[----:B------:R-:W-:Y:S01]  /*0380*/  PRMT R120, RZ, 0x7610, R120 ;  /* 0x00007610ff787816 */ /* 0x000fe20000000078 */
[----:B------:R-:W4:Y:S01]  /*0390*/  LDCU.128 UR20, c[0x0][0x380] ;  /* 0x00007000ff1477ac */ /* 0x000f220008000c00 */
[----:B------:R-:W5:Y:S01]  /*03a0*/  S2UR UR4, SR_CTAID.X ;  /* 0x00000000000479c3 */ /* 0x000f620000002500 */
[----:B------:R-:W-:-:S07]  /*03b0*/  UMOV UR6, 0x1 ;  /* 0x0000000100067882 */ /* 0x000fce0000000000 */
[----:B------:R-:W1:Y:S02]  /*03c0*/  LDC R126, c[0x0][0x3a0] ;  /* 0x0000e800ff7e7b82 */ /* 0x000e640000000800 */
[----:B-12---:R-:W-:Y:S01]  /*03d0*/  VIADD R0, R57, 0xff ;  /* 0x000000ff39007836 */ /* 0x006fe20000000000 */
[----:B------:R-:W-:-:S05]  /*03e0*/  IABS R8, R56 ;  /* 0x0000003800087213 */ /* 0x000fca0000000000 */
[----:B------:R-:W1:Y:S01]  /*03f0*/  LDC.64 R82, c[0x0][0x3a8] ;  /* 0x0000ea00ff527b82 */ /* 0x000e620000000a00 */
[----:B------:R-:W-:Y:S02]  /*0400*/  SHF.R.S32.HI R3, RZ, 0x1f, R0 ;  /* 0x0000001fff037819 */ /* 0x000fe40000011400 */
[----:B-----5:R-:W-:Y:S01]  /*0410*/  I2FP.F32.U32 R5, UR4 ;  /* 0x0000000400057c45 */ /* 0x020fe20008201000 */
[----:B------:R-:W-:Y:S01]  /*0420*/  UMOV UR4, 0x400 ;  /* 0x0000040000047882 */ /* 0x000fe20000000000 */
[----:B------:R-:W-:-:S03]  /*0430*/  LEA.HI R3, R3, R0, RZ, 0x8 ;  /* 0x0000000003037211 */ /* 0x000fc600078f40ff */
[----:B---3--:R-:W-:Y:S01]  /*0440*/  FMUL R5, R5, UR5 ;  /* 0x0000000505057c20 */ /* 0x008fe20008400000 */
[----:B------:R-:W-:Y:S01]  /*0450*/  SHF.R.S32.HI R3, RZ, 0x8, R3 ;  /* 0x00000008ff037819 */ /* 0x000fe20000011403 */
[----:B------:R-:W2:Y:S04]  /*0460*/  S2UR UR5, SR_CgaCtaId ;  /* 0x00000000000579c3 */ /* 0x000ea80000008800 */
[----:B------:R-:W-:Y:S01]  /*0470*/  IMAD.SHL.U32 R4, R3, 0x8, RZ ;  /* 0x0000000803047824 */ /* 0x000fe200078e00ff */
[----:B------:R-:W-:Y:S04]  /*0480*/  F2I.U32.TRUNC.NTZ R5, R5 ;  /* 0x0000000500057305 */ /* 0x000fe8000020f000 */
[----:B------:R-:W-:-:S04]  /*0490*/  IABS R7, R4 ;  /* 0x0000000400077213 */ /* 0x000fc80000000000 */
[----:B------:R-:W3:Y:S01]  /*04a0*/  I2F.RP R0, R7 ;  /* 0x0000000700007306 */ /* 0x000ee20000209400 */
[----:B--2---:R-:W-:Y:S02]  /*04b0*/  USHF.L.U32 UR19, UR5, 0x7, URZ ;  /* 0x0000000705137899 */ /* 0x004fe400080006ff */
[----:B------:R-:W-:-:S05]  /*04c0*/  ULEA UR15, UR5, UR4, 0x18 ;  /* 0x00000004050f7291 */ /* 0x000fca000f8ec0ff */
[----:B---3--:R-:W2:Y:S01]  /*04d0*/  MUFU.RCP R0, R0 ;  /* 0x0000000000007308 */ /* 0x008ea20000001000 */
[----:B------:R-:W3:Y:S01]  /*04e0*/  LDCU UR4, c[0x0][0x3a4] ;  /* 0x00007480ff0477ac */ /* 0x000ee20008000800 */
[----:B------:R-:W-:Y:S01]  /*04f0*/  VIADD R61, R50, UR19 ;  /* 0x00000013323d7c36 */ /* 0x000fe20008000000 */
[----:B------:R-:W-:Y:S01]  /*0500*/  UIADD3 UR10, UPT, UPT, UR15, 0x3000, URZ ;  /* 0x000030000f0a7890 */ /* 0x000fe2000fffe0ff */
[----:B--2---:R-:W-:Y:S01]  /*0510*/  VIADD R2, R0, 0xffffffe ;  /* 0x0ffffffe00027836 */ /* 0x004fe20000000000 */
[----:B------:R-:W-:-:S03]  /*0520*/  IABS R0, R5 ;  /* 0x0000000500007213 */ /* 0x000fc60000000000 */
[----:B------:R2:W5:Y:S02]  /*0530*/  F2I.FTZ.U32.TRUNC.NTZ R3, R2 ;  /* 0x0000000200037305 */ /* 0x000564000021f000 */
[----:B--2---:R-:W-:Y:S02]  /*0540*/  IMAD.MOV.U32 R2, RZ, RZ, RZ ;  /* 0x000000ffff027224 */ /* 0x004fe400078e00ff */
[----:B-----5:R-:W-:-:S04]  /*0550*/  IMAD.MOV R6, RZ, RZ, -R3 ;  /* 0x000000ffff067224 */ /* 0x020fc800078e0a03 */
[----:B------:R-:W-:Y:S01]  /*0560*/  IMAD R9, R6, R7, RZ ;  /* 0x0000000706097224 */ /* 0x000fe200078e02ff */
[----:B------:R-:W-:-:S03]  /*0570*/  IABS R6, R4 ;  /* 0x0000000400067213 */ /* 0x000fc60000000000 */
[----:B------:R-:W-:-:S04]  /*0580*/  IMAD.HI.U32 R3, R3, R9, R2 ;  /* 0x0000000903037227 */ /* 0x000fc800078e0002 */
[----:B------:R-:W-:Y:S02]  /*0590*/  IMAD.MOV R2, RZ, RZ, -R6 ;  /* 0x000000ffff027224 */ /* 0x000fe400078e0a06 */
[----:B------:R-:W-:-:S04]  /*05a0*/  IMAD.HI.U32 R3, R3, R0, RZ ;  /* 0x0000000003037227 */ /* 0x000fc800078e00ff */
[----:B------:R-:W-:Y:S01]  /*05b0*/  IMAD R0, R3, R2, R0 ;  /* 0x0000000203007224 */ /* 0x000fe200078e0200 */
[----:B------:R-:W-:Y:S04]  /*05c0*/  BAR.SYNC.DEFER_BLOCKING 0x0 ;  /* 0x0000000000007b1d */ /* 0x000fe80000010000 */
[----:B------:R-:W-:-:S13]  /*05d0*/  ISETP.GT.U32.AND P2, PT, R7, R0, PT ;  /* 0x000000000700720c */ /* 0x000fda0003f44070 */
[----:B------:R-:W-:Y:S02]  /*05e0*/  @!P2 IMAD.IADD R0, R0, 0x1, -R7 ;  /* 0x000000010000a824 */ /* 0x000fe400078e0a07 */
[----:B------:R-:W-:Y:S01]  /*05f0*/  @!P2 VIADD R3, R3, 0x1 ;  /* 0x000000010303a836 */ /* 0x000fe20000000000 */
[----:B------:R-:W-:Y:S02]  /*0600*/  ISETP.NE.AND P2, PT, R4, RZ, PT ;  /* 0x000000ff0400720c */ /* 0x000fe40003f45270 */
[----:B------:R-:W-:Y:S02]  /*0610*/  ISETP.GE.U32.AND P0, PT, R0, R7, PT ;  /* 0x000000070000720c */ /* 0x000fe40003f06070 */
[----:B------:R-:W-:-:S04]  /*0620*/  LOP3.LUT R0, R5, R4, RZ, 0x3c, !PT ;  /* 0x0000000405007212 */ /* 0x000fc800078e3cff */
[----:B------:R-:W-:Y:S01]  /*0630*/  ISETP.GE.AND P3, PT, R0, RZ, PT ;  /* 0x000000ff0000720c */ /* 0x000fe20003f66270 */
[----:B------:R-:W-:-:S06]  /*0640*/  VIADD R0, R56, 0x3f ;  /* 0x0000003f38007836 */ /* 0x000fcc0000000000 */
[----:B------:R-:W-:-:S04]  /*0650*/  @P0 VIADD R3, R3, 0x1 ;  /* 0x0000000103030836 */ /* 0x000fc80000000000 */
[----:B------:R-:W-:Y:S01]  /*0660*/  IMAD.MOV.U32 R2, RZ, RZ, R3 ;  /* 0x000000ffff027224 */ /* 0x000fe200078e0003 */
[----:B------:R-:W-:-:S03]  /*0670*/  SHF.R.S32.HI R3, RZ, 0x1f, R0 ;  /* 0x0000001fff037819 */ /* 0x000fc60000011400 */
[----:B------:R-:W-:Y:S01]  /*0680*/  @!P3 IMAD.MOV R2, RZ, RZ, -R2 ;  /* 0x000000ffff02b224 */ /* 0x000fe200078e0a02 */
[----:B------:R-:W-:Y:S02]  /*0690*/  @!P2 LOP3.LUT R2, RZ, R4, RZ, 0x33, !PT ;  /* 0x00000004ff02a212 */ /* 0x000fe400078e33ff */
[----:B------:R-:W-:-:S03]  /*06a0*/  LEA.HI R3, R3, R0, RZ, 0x6 ;  /* 0x0000000003037211 */ /* 0x000fc600078f30ff */
[----:B------:R-:W-:Y:S02]  /*06b0*/  IMAD.SHL.U32 R10, R2, 0x8, RZ ;  /* 0x00000008020a7824 */ /* 0x000fe400078e00ff */
[----:B------:R-:W-:-:S03]  /*06c0*/  IMAD.MOV R2, RZ, RZ, -R2 ;  /* 0x000000ffff027224 */ /* 0x000fc600078e0a02 */
[----:B------:R-:W-:Y:S01]  /*06d0*/  LEA.HI.SX32 R3, R3, -R10, 0x1a ;  /* 0x8000000a03037211 */ /* 0x000fe200078fd2ff */
[----:B------:R-:W-:-:S03]  /*06e0*/  IMAD R12, R4, R2, R5 ;  /* 0x00000002040c7224 */ /* 0x000fc600078e0205 */
[----:B------:R-:W-:Y:S02]  /*06f0*/  VIMNMX R11, PT, PT, R3, 0x8, PT ;  /* 0x00000008030b7848 */ /* 0x000fe40003fe0100 */
[----:B------:R-:W-:Y:S02]  /*0700*/  IABS R9, R12 ;  /* 0x0000000c00097213 */ /* 0x000fe40000000000 */
[-C--:B------:R-:W-:Y:S02]  /*0710*/  IABS R7, R11.reuse ;  /* 0x0000000b00077213 */ /* 0x080fe40000000000 */
[----:B------:R-:W-:Y:S02]  /*0720*/  IABS R4, R11 ;  /* 0x0000000b00047213 */ /* 0x000fe40000000000 */
[----:B------:R-:W2:Y:S08]  /*0730*/  I2F.RP R0, R7 ;  /* 0x0000000700007306 */ /* 0x000eb00000209400 */
[----:B--2---:R-:W2:Y:S02]  /*0740*/  MUFU.RCP R0, R0 ;  /* 0x0000000000007308 */ /* 0x004ea40000001000 */
[----:B--2---:R-:W-:-:S02]  /*0750*/  VIADD R3, R0, 0xffffffe ;  /* 0x0ffffffe00037836 */ /* 0x004fc40000000000 */
[----:B------:R-:W-:-:S04]  /*0760*/  IMAD.MOV R0, RZ, RZ, -R4 ;  /* 0x000000ffff007224 */ /* 0x000fc800078e0a04 */
[----:B------:R-:W2:Y:S08]  /*0770*/  I2F.RP R4, R8 ;  /* 0x0000000800047306 */ /* 0x000eb00000209400 */
[----:B------:R-:W5:Y:S08]  /*0780*/  F2I.FTZ.U32.TRUNC.NTZ R3, R3 ;  /* 0x0000000300037305 */ /* 0x000f70000021f000 */
[----:B--2---:R-:W2:Y:S01]  /*0790*/  MUFU.RCP R4, R4 ;  /* 0x0000000400047308 */ /* 0x004ea20000001000 */
[----:B-----5:R-:W-:-:S04]  /*07a0*/  IMAD.MOV R6, RZ, RZ, -R3 ;  /* 0x000000ffff067224 */ /* 0x020fc800078e0a03 */
[----:B------:R-:W-:-:S04]  /*07b0*/  IMAD.MOV.U32 R2, RZ, RZ, R6 ;  /* 0x000000ffff027224 */ /* 0x000fc800078e0006 */
[----:B------:R-:W-:Y:S02]  /*07c0*/  IMAD R5, R2, R7, RZ ;  /* 0x0000000702057224 */ /* 0x000fe400078e02ff */
[----:B------:R-:W-:-:S04]  /*07d0*/  IMAD.MOV.U32 R2, RZ, RZ, RZ ;  /* 0x000000ffff027224 */ /* 0x000fc800078e00ff */
[----:B------:R-:W-:Y:S01]  /*07e0*/  IMAD.HI.U32 R2, R3, R5, R2 ;  /* 0x0000000503027227 */ /* 0x000fe200078e0002 */
[----:B------:R-:W-:-:S03]  /*07f0*/  IABS R3, R57 ;  /* 0x0000003900037213 */ /* 0x000fc60000000000 */
[----:B--2---:R-:W-:Y:S01]  /*0800*/  VIADD R5, R4, 0xffffffe ;  /* 0x0ffffffe04057836 */ /* 0x004fe20000000000 */
[----:B------:R-:W2:Y:S01]  /*0810*/  I2F.RP R6, R3 ;  /* 0x0000000300067306 */ /* 0x000ea20000209400 */
[----:B------:R-:W-:-:S04]  /*0820*/  IMAD.HI.U32 R2, R2, R9, RZ ;  /* 0x0000000902027227 */ /* 0x000fc800078e00ff */
[----:B------:R-:W-:Y:S01]  /*0830*/  IMAD R0, R2, R0, R9 ;  /* 0x0000000002007224 */ /* 0x000fe200078e0209 */
[----:B------:R-:W-:Y:S01]  /*0840*/  LOP3.LUT R9, R69, 0x3f, RZ, 0xc0, !PT ;  /* 0x0000003f45097812 */ /* 0x000fe200078ec0ff */
[----:B------:R-:W-:Y:S01]  /*0850*/  IMAD.MOV.U32 R4, RZ, RZ, RZ ;  /* 0x000000ffff047224 */ /* 0x000fe200078e00ff */
[----:B------:R-:W-:Y:S02]  /*0860*/  F2I.FTZ.U32.TRUNC.NTZ R5, R5 ;  /* 0x0000000500057305 */ /* 0x000fe4000021f000 */
[----:B------:R-:W-:-:S06]  /*0870*/  ISETP.GT.U32.AND P2, PT, R7, R0, PT ;  /* 0x000000000700720c */ /* 0x000fcc0003f44070 */
[----:B--2---:R-:W2:Y:S07]  /*0880*/  MUFU.RCP R6, R6 ;  /* 0x0000000600067308 */ /* 0x004eae0000001000 */
[----:B------:R-:W-:Y:S02]  /*0890*/  @!P2 IMAD.IADD R0, R0, 0x1, -R7 ;  /* 0x000000010000a824 */ /* 0x000fe400078e0a07 */
[----:B------:R-:W-:Y:S01]  /*08a0*/  @!P2 VIADD R2, R2, 0x1 ;  /* 0x000000010202a836 */ /* 0x000fe20000000000 */
[----:B------:R-:W-:-:S02]  /*08b0*/  ISETP.NE.AND P2, PT, R11, RZ, PT ;  /* 0x000000ff0b00720c */ /* 0x000fc40003f45270 */
[----:B------:R-:W-:Y:S02]  /*08c0*/  ISETP.GE.U32.AND P0, PT, R0, R7, PT ;  /* 0x000000070000720c */ /* 0x000fe40003f06070 */
[----:B------:R-:W-:Y:S01]  /*08d0*/  LOP3.LUT R0, R12, R11, RZ, 0x3c, !PT ;  /* 0x0000000b0c007212 */ /* 0x000fe200078e3cff */
[----:B--2---:R-:W-:-:S03]  /*08e0*/  VIADD R7, R6, 0xffffffe ;  /* 0x0ffffffe06077836 */ /* 0x004fc60000000000 */
[----:B------:R-:W-:-:S03]  /*08f0*/  ISETP.GE.AND P3, PT, R0, RZ, PT ;  /* 0x000000ff0000720c */ /* 0x000fc60003f66270 */
[----:B------:R-:W2:Y:S04]  /*0900*/  F2I.FTZ.U32.TRUNC.NTZ R7, R7 ;  /* 0x0000000700077305 */ /* 0x000ea8000021f000 */
[----:B------:R-:W-:-:S06]  /*0910*/  @P0 VIADD R2, R2, 0x1 ;  /* 0x0000000102020836 */ /* 0x000fcc0000000000 */
[----:B------:R-:W-:Y:S01]  /*0920*/  @!P3 IMAD.MOV R2, RZ, RZ, -R2 ;  /* 0x000000ffff02b224 */ /* 0x000fe200078e0a02 */
[----:B------:R-:W-:Y:S02]  /*0930*/  @!P2 LOP3.LUT R2, RZ, R11, RZ, 0x33, !PT ;  /* 0x0000000bff02a212 */ /* 0x000fe400078e33ff */
[----:B------:R-:W-:-:S03]  /*0940*/  ISETP.NE.AND P2, PT, R56, RZ, PT ;  /* 0x000000ff3800720c */ /* 0x000fc60003f45270 */
[----:B------:R-:W-:Y:S02]  /*0950*/  IMAD.MOV R0, RZ, RZ, -R2 ;  /* 0x000000ffff007224 */ /* 0x000fe400078e0a02 */
[----:B--2---:R-:W-:Y:S02]  /*0960*/  IMAD.MOV R6, RZ, RZ, -R7 ;  /* 0x000000ffff067224 */ /* 0x004fe400078e0a07 */
[----:B------:R-:W-:Y:S02]  /*0970*/  IMAD R0, R11, R0, R12 ;  /* 0x000000000b007224 */ /* 0x000fe400078e020c */
[----:B------:R-:W-:Y:S02]  /*0980*/  IMAD.MOV R11, RZ, RZ, -R5 ;  /* 0x000000ffff0b7224 */ /* 0x000fe400078e0a05 */
[----:B------:R-:W-:Y:S02]  /*0990*/  IMAD.IADD R0, R10, 0x1, R0 ;  /* 0x000000010a007824 */ /* 0x000fe400078e0200 */
[----:B------:R-:W-:-:S02]  /*09a0*/  IMAD R11, R11, R8, RZ ;  /* 0x000000080b0b7224 */ /* 0x000fc400078e02ff */
[----:B------:R-:W-:Y:S02]  /*09b0*/  IMAD.SHL.U32 R68, R2, 0x100, RZ ;  /* 0x0000010002447824 */ /* 0x000fe400078e00ff */
[----:B------:R-:W-:Y:S02]  /*09c0*/  IMAD R2, R0, 0x40, R9 ;  /* 0x0000004000027824 */ /* 0x000fe400078e0209 */
[----:B------:R-:W-:Y:S01]  /*09d0*/  IMAD.HI.U32 R4, R5, R11, R4 ;  /* 0x0000000b05047227 */ /* 0x000fe200078e0004 */
[----:B------:R-:W-:Y:S02]  /*09e0*/  LOP3.LUT R61, R68, 0x83, R61, 0xf8, !PT ;  /* 0x00000083443d7812 */ /* 0x000fe400078ef83d */
[----:B------:R-:W-:Y:S01]  /*09f0*/  IABS R9, R2 ;  /* 0x0000000200097213 */ /* 0x000fe20000000000 */
[----:B------:R-:W-:Y:S01]  /*0a00*/  IMAD R5, R6, R3, RZ ;  /* 0x0000000306057224 */ /* 0x000fe200078e02ff */
[----:B------:R-:W-:Y:S01]  /*0a10*/  IABS R48, R61 ;  /* 0x0000003d00307213 */ /* 0x000fe20000000000 */
[----:B------:R-:W-:Y:S01]  /*0a20*/  IMAD.MOV.U32 R6, RZ, RZ, RZ ;  /* 0x000000ffff067224 */ /* 0x000fe200078e00ff */
[----:B------:R-:W-:-:S02]  /*0a30*/  LOP3.LUT R15, R61, 0x7c, RZ, 0xfc, !PT ;  /* 0x0000007c3d0f7812 */ /* 0x000fc400078efcff */
[----:B------:R-:W-:Y:S01]  /*0a40*/  LOP3.LUT R11, R61, 0xc, RZ, 0xfc, !PT ;  /* 0x0000000c3d0b7812 */ /* 0x000fe200078efcff */
[----:B------:R-:W-:Y:S01]  /*0a50*/  IMAD.HI.U32 R0, R7, R5, R6 ;  /* 0x0000000507007227 */ /* 0x000fe200078e0006 */
[C---:B------:R-:W-:Y:S02]  /*0a60*/  LOP3.LUT R6, R61.reuse, 0x4, RZ, 0xfc, !PT ;  /* 0x000000043d067812 */ /* 0x040fe400078efcff */
[----:B------:R-:W-:Y:S01]  /*0a70*/  IABS R101, R15 ;  /* 0x0000000f00657213 */ /* 0x000fe20000000000 */
[----:B------:R-:W-:Y:S01]  /*0a80*/  IMAD.MOV.U32 R7, RZ, RZ, R9 ;  /* 0x000000ffff077224 */ /* 0x000fe200078e0009 */
[----:B------:R-:W-:Y:S01]  /*0a90*/  IABS R88, R6 ;  /* 0x0000000600587213 */ /* 0x000fe20000000000 */
[----:B------:R-:W-:Y:S01]  /*0aa0*/  IMAD.HI.U32 R5, R0, R48, RZ ;  /* 0x0000003000057227 */ /* 0x000fe200078e00ff */
[----:B------:R-:W-:Y:S02]  /*0ab0*/  LOP3.LUT R10, R61, 0x8, RZ, 0xfc, !PT ;  /* 0x000000083d0a7812 */ /* 0x000fe400078efcff */
[----:B------:R-:W-:Y:S01]  /*0ac0*/  IABS R96, R11 ;  /* 0x0000000b00607213 */ /* 0x000fe20000000000 */
[----:B------:R-:W-:Y:S01]  /*0ad0*/  IMAD.HI.U32 R4, R4, R7, RZ ;  /* 0x0000000704047227 */ /* 0x000fe200078e00ff */
[----:B------:R-:W-:-:S02]  /*0ae0*/  ISETP.GE.AND P4, PT, R2, RZ, PT ;  /* 0x000000ff0200720c */ /* 0x000fc40003f86270 */
[----:B------:R-:W-:Y:S01]  /*0af0*/  IABS R49, R10 ;  /* 0x0000000a00317213 */ /* 0x000fe20000000000 */
[----:B------:R-:W-:Y:S01]  /*0b00*/  IMAD.MOV R5, RZ, RZ, -R5 ;  /* 0x000000ffff057224 */ /* 0x000fe200078e0a05 */
[----:B------:R-:W-:Y:S01]  /*0b10*/  ISETP.GE.AND P3, PT, R6, RZ, PT ;  /* 0x000000ff0600720c */ /* 0x000fe20003f66270 */
[----:B------:R-:W-:Y:S01]  /*0b20*/  IMAD.MOV R4, RZ, RZ, -R4 ;  /* 0x000000ffff047224 */ /* 0x000fe200078e0a04 */
[----:B------:R-:W-:Y:S01]  /*0b30*/  LOP3.LUT R13, R61, 0x10, RZ, 0xfc, !PT ;  /* 0x000000103d0d7812 */ /* 0x000fe200078efcff */
[----:B------:R-:W-:Y:S01]  /*0b40*/  IMAD R48, R3, R5, R48 ;  /* 0x0000000503307224 */ /* 0x000fe200078e0230 */
[----:B------:R-:W-:Y:S01]  /*0b50*/  LOP3.LUT R12, R61, 0x14, RZ, 0xfc, !PT ;  /* 0x000000143d0c7812 */ /* 0x000fe200078efcff */
[----:B------:R-:W-:Y:S01]  /*0b60*/  IMAD R5, R8, R4, R7 ;  /* 0x0000000408057224 */ /* 0x000fe200078e0207 */
[----:B------:R-:W-:Y:S01]  /*0b70*/  IABS R55, R13 ;  /* 0x0000000d00377213 */ /* 0x000fe20000000000 */
[----:B------:R-:W-:Y:S01]  /*0b80*/  IMAD.HI.U32 R4, R0, R88, RZ ;  /* 0x0000005800047227 */ /* 0x000fe200078e00ff */
[----:B------:R-:W-:-:S02]  /*0b90*/  IABS R95, R12 ;  /* 0x0000000c005f7213 */ /* 0x000fc40000000000 */
[----:B------:R-:W-:Y:S01]  /*0ba0*/  ISETP.GT.U32.AND P0, PT, R8, R5, PT ;  /* 0x000000050800720c */ /* 0x000fe20003f04070 */
[----:B------:R-:W-:Y:S01]  /*0bb0*/  IMAD.MOV R9, RZ, RZ, -R4 ;  /* 0x000000ffff097224 */ /* 0x000fe200078e0a04 */
[C---:B------:R-:W-:Y:S01]  /*0bc0*/  LOP3.LUT R14, R61.reuse, 0x18, RZ, 0xfc, !PT ;  /* 0x000000183d0e7812 */ /* 0x040fe200078efcff */
[C---:B------:R-:W-:Y:S01]  /*0bd0*/  IMAD.HI.U32 R4, R0.reuse, R101, RZ ;  /* 0x0000006500047227 */ /* 0x040fe200078e00ff */
[C---:B------:R-:W-:Y:S02]  /*0be0*/  LOP3.LUT R16, R61.reuse, 0x1c, RZ, 0xfc, !PT ;  /* 0x0000001c3d107812 */ /* 0x040fe400078efcff */
[----:B------:R-:W-:Y:S01]  /*0bf0*/  IABS R58, R14 ;  /* 0x0000000e003a7213 */ /* 0x000fe20000000000 */
[----:B------:R-:W-:Y:S01]  /*0c00*/  IMAD.MOV R4, RZ, RZ, -R4 ;  /* 0x000000ffff047224 */ /* 0x000fe200078e0a04 */
[----:B------:R-:W-:Y:S01]  /*0c10*/  IABS R94, R16 ;  /* 0x00000010005e7213 */ /* 0x000fe20000000000 */
[----:B------:R-:W-:Y:S01]  /*0c20*/  IMAD.HI.U32 R7, R0, R96, RZ ;  /* 0x0000006000077227 */ /* 0x000fe200078e00ff */
[----:B------:R-:W-:-:S02]  /*0c30*/  LOP3.LUT R22, R61, 0x20, RZ, 0xfc, !PT ;  /* 0x000000203d167812 */ /* 0x000fc400078efcff */
[----:B------:R-:W-:Y:S01]  /*0c40*/  LOP3.LUT R17, R61, 0x24, RZ, 0xfc, !PT ;  /* 0x000000243d117812 */ /* 0x000fe200078efcff */
[----:B------:R-:W-:Y:S01]  /*0c50*/  @!P0 IMAD.IADD R5, R5, 0x1, -R8 ;  /* 0x0000000105058824 */ /* 0x000fe200078e0a08 */
[----:B------:R-:W-:Y:S01]  /*0c60*/  IABS R59, R22 ;  /* 0x00000016003b7213 */ /* 0x000fe20000000000 */
[----:B------:R-:W-:Y:S01]  /*0c70*/  IMAD R101, R3, R4, R101 ;  /* 0x0000000403657224 */ /* 0x000fe200078e0265 */
[----:B------:R-:W-:Y:S01]  /*0c80*/  IABS R111, R17 ;  /* 0x00000011006f7213 */ /* 0x000fe20000000000 */
[----:B------:R-:W-:Y:S01]  /*0c90*/  IMAD.HI.U32 R6, R0, R49, RZ ;  /* 0x0000003100067227 */ /* 0x000fe200078e00ff */
[----:B------:R-:W-:Y:S02]  /*0ca0*/  ISETP.GT.U32.AND P0, PT, R8, R5, PT ;  /* 0x000000050800720c */ /* 0x000fe40003f04070 */
[C---:B------:R-:W-:Y:S01]  /*0cb0*/  LOP3.LUT R18, R61.reuse, 0x28, RZ, 0xfc, !PT ;  /* 0x000000283d127812 */ /* 0x040fe200078efcff */
[----:B------:R-:W-:Y:S01]  /*0cc0*/  IMAD.MOV R7, RZ, RZ, -R7 ;  /* 0x000000ffff077224 */ /* 0x000fe200078e0a07 */
[----:B------:R-:W-:Y:S01]  /*0cd0*/  LOP3.LUT R19, R61, 0x2c, RZ, 0xfc, !PT ;  /* 0x0000002c3d137812 */ /* 0x000fe200078efcff */
[----:B------:R-:W-:Y:S01]  /*0ce0*/  IMAD.MOV R6, RZ, RZ, -R6 ;  /* 0x000000ffff067224 */ /* 0x000fe200078e0a06 */
[----:B------:R-:W-:Y:S01]  /*0cf0*/  IABS R62, R18 ;  /* 0x00000012003e7213 */ /* 0x000fe20000000000 */
[C---:B------:R-:W-:Y:S01]  /*0d00*/  IMAD R88, R3.reuse, R9, R88 ;  /* 0x0000000903587224 */ /* 0x040fe200078e0258 */
[----:B------:R-:W-:Y:S01]  /*0d10*/  IABS R109, R19 ;  /* 0x00000013006d7213 */ /* 0x000fe20000000000 */
[----:B------:R-:W-:Y:S01]  /*0d20*/  IMAD R96, R3, R7, R96 ;  /* 0x0000000703607224 */ /* 0x000fe200078e0260 */
[----:B------:R-:W-:Y:S01]  /*0d30*/  LOP3.LUT R20, R61, 0x30, RZ, 0xfc, !PT ;  /* 0x000000303d147812 */ /* 0x000fe200078efcff */
[----:B------:R-:W-:Y:S01]  /*0d40*/  IMAD R49, R3, R6, R49 ;  /* 0x0000000603317224 */ /* 0x000fe200078e0231 */
[----:B------:R-:W-:Y:S01]  /*0d50*/  LOP3.LUT R25, R61, 0x34, RZ, 0xfc, !PT ;  /* 0x000000343d197812 */ /* 0x000fe200078efcff */
[----:B------:R-:W-:Y:S01]  /*0d60*/  @!P0 IMAD.IADD R5, R5, 0x1, -R8 ;  /* 0x0000000105058824 */ /* 0x000fe200078e0a08 */
[C---:B------:R-:W-:Y:S01]  /*0d70*/  ISETP.GT.U32.AND P0, PT, R3.reuse, R101, PT ;  /* 0x000000650300720c */ /* 0x040fe20003f04070 */
[----:B------:R-:W-:Y:S01]  /*0d80*/  IMAD.HI.U32 R4, R0, R55, RZ ;  /* 0x0000003700047227 */ /* 0x000fe200078e00ff */
[----:B------:R-:W-:-:S02]  /*0d90*/  ISETP.GT.U32.AND P5, PT, R3, R49, PT ;  /* 0x000000310300720c */ /* 0x000fc40003fa4070 */
[----:B------:R-:W-:Y:S01]  /*0da0*/  IABS R63, R20 ;  /* 0x00000014003f7213 */ /* 0x000fe20000000000 */
[----:B------:R-:W-:Y:S01]  /*0db0*/  @!P4 IMAD.MOV R5, RZ, RZ, -R5 ;  /* 0x000000ffff05c224 */ /* 0x000fe200078e0a05 */
[C---:B------:R-:W-:Y:S01]  /*0dc0*/  ISETP.GT.U32.AND P4, PT, R3.reuse, R48, PT ;  /* 0x000000300300720c */ /* 0x040fe20003f84070 */
[----:B------:R-:W-:Y:S01]  /*0dd0*/  IMAD.MOV R4, RZ, RZ, -R4 ;  /* 0x000000ffff047224 */ /* 0x000fe200078e0a04 */
[----:B------:R-:W-:Y:S01]  /*0de0*/  @!P2 LOP3.LUT R5, RZ, R56, RZ, 0x33, !PT ;  /* 0x00000038ff05a212 */ /* 0x000fe200078e33ff */
[C---:B------:R-:W-:Y:S01]  /*0df0*/  IMAD.HI.U32 R6, R0.reuse, R58, RZ ;  /* 0x0000003a00067227 */ /* 0x040fe200078e00ff */
[----:B------:R-:W-:Y:S02]  /*0e00*/  ISETP.GT.U32.AND P2, PT, R3, R88, PT ;  /* 0x000000580300720c */ /* 0x000fe40003f44070 */
[----:B------:R-:W-:Y:S01]  /*0e10*/  IABS R100, R25 ;  /* 0x0000001900647213 */ /* 0x000fe20000000000 */
[----:B------:R-:W-:Y:S01]  /*0e20*/  @!P0 IMAD.IADD R101, R101, 0x1, -R3 ;  /* 0x0000000165658824 */ /* 0x000fe200078e0a03 */
[C---:B------:R-:W-:Y:S01]  /*0e30*/  ISETP.GT.U32.AND P0, PT, R3.reuse, R96, PT ;  /* 0x000000600300720c */ /* 0x040fe20003f04070 */
[----:B------:R-:W-:Y:S01]  /*0e40*/  IMAD R55, R3, R4, R55 ;  /* 0x0000000403377224 */ /* 0x000fe200078e0237 */
[----:B------:R-:W-:Y:S01]  /*0e50*/  LOP3.LUT R26, R61, 0x38, RZ, 0xfc, !PT ;  /* 0x000000383d1a7812 */ /* 0x000fe200078efcff */
[----:B------:R-:W-:Y:S01]  /*0e60*/  IMAD.HI.U32 R4, R0, R95, RZ ;  /* 0x0000005f00047227 */ /* 0x000fe200078e00ff */
[----:B------:R-:W-:-:S02]  /*0e70*/  ISETP.GT.U32.AND P6, PT, R3, R101, PT ;  /* 0x000000650300720c */ /* 0x000fc40003fc4070 */
[----:B------:R-:W-:Y:S01]  /*0e80*/  IABS R64, R26 ;  /* 0x0000001a00407213 */ /* 0x000fe20000000000 */
[--C-:B------:R-:W-:Y:S01]  /*0e90*/  @!P4 IMAD.IADD R48, R48, 0x1, -R3.reuse ;  /* 0x000000013030c824 */ /* 0x100fe200078e0a03 */
[----:B------:R-:W-:Y:S01]  /*0ea0*/  LOP3.LUT R24, R61, 0x48, RZ, 0xfc, !PT ;  /* 0x000000483d187812 */ /* 0x000fe200078efcff */
[--C-:B------:R-:W-:Y:S01]  /*0eb0*/  @!P2 IMAD.IADD R88, R88, 0x1, -R3.reuse ;  /* 0x000000015858a824 */ /* 0x100fe200078e0a03 */
[C---:B------:R-:W-:Y:S01]  /*0ec0*/  ISETP.GT.U32.AND P2, PT, R3.reuse, R55, PT ;  /* 0x000000370300720c */ /* 0x040fe20003f44070 */
[----:B------:R-:W-:Y:S01]  /*0ed0*/  IMAD.MOV R4, RZ, RZ, -R4 ;  /* 0x000000ffff047224 */ /* 0x000fe200078e0a04 */
[----:B------:R-:W-:Y:S01]  /*0ee0*/  ISETP.GT.U32.AND P4, PT, R3, R48, PT ;  /* 0x000000300300720c */ /* 0x000fe20003f84070 */
[--C-:B------:R-:W-:Y:S01]  /*0ef0*/  @!P0 IMAD.IADD R96, R96, 0x1, -R3.reuse ;  /* 0x0000000160608824 */ /* 0x100fe200078e0a03 */
[----:B------:R-:W-:Y:S01]  /*0f00*/  IABS R66, R24 ;  /* 0x0000001800427213 */ /* 0x000fe20000000000 */
[--C-:B------:R-:W-:Y:S01]  /*0f10*/  @!P5 IMAD.IADD R49, R49, 0x1, -R3.reuse ;  /* 0x000000013131d824 */ /* 0x100fe200078e0a03 */
[----:B------:R-:W-:Y:S01]  /*0f20*/  ISETP.GT.U32.AND P5, PT, R3, R88, PT ;  /* 0x000000580300720c */ /* 0x000fe20003fa4070 */
[----:B------:R-:W-:Y:S01]  /*0f30*/  @!P6 IMAD.IADD R101, R101, 0x1, -R3 ;  /* 0x000000016565e824 */ /* 0x000fe200078e0a03 */
[C---:B------:R-:W-:Y:S01]  /*0f40*/  ISETP.GT.U32.AND P6, PT, R3.reuse, R96, PT ;  /* 0x000000600300720c */ /* 0x040fe20003fc4070 */
[C---:B------:R-:W-:Y:S01]  /*0f50*/  IMAD R95, R3.reuse, R4, R95 ;  /* 0x00000004035f7224 */ /* 0x040fe200078e025f */
[----:B------:R-:W-:Y:S01]  /*0f60*/  ISETP.GT.U32.AND P0, PT, R3, R49, PT ;  /* 0x000000310300720c */ /* 0x000fe20003f04070 */
[----:B------:R-:W-:Y:S01]  /*0f70*/  IMAD.MOV R6, RZ, RZ, -R6 ;  /* 0x000000ffff067224 */ /* 0x000fe200078e0a06 */
[C---:B------:R-:W-:Y:S01]  /*0f80*/  LOP3.LUT R21, R61.reuse, 0x4c, RZ, 0xfc, !PT ;  /* 0x0000004c3d157812 */ /* 0x040fe200078efcff */
[----:B------:R-:W-:Y:S01]  /*0f90*/  IMAD.HI.U32 R4, R0, R94, RZ ;  /* 0x0000005e00047227 */ /* 0x000fe200078e00ff */
[----:B------:R-:W-:-:S02]  /*0fa0*/  LOP3.LUT R23, R61, 0x50, RZ, 0xfc, !PT ;  /* 0x000000503d177812 */ /* 0x000fc400078efcff */
[----:B------:R-:W-:Y:S01]  /*0fb0*/  IABS R104, R21 ;  /* 0x0000001500687213 */ /* 0x000fe20000000000 */
[----:B------:R-:W-:Y:S01]  /*0fc0*/  IMAD R58, R3, R6, R58 ;  /* 0x00000006033a7224 */ /* 0x000fe200078e023a */
[----:B------:R-:W-:Y:S01]  /*0fd0*/  IABS R70, R23 ;  /* 0x0000001700467213 */ /* 0x000fe20000000000 */
[----:B------:R-:W-:Y:S01]  /*0fe0*/  IMAD.MOV R4, RZ, RZ, -R4 ;  /* 0x000000ffff047224 */ /* 0x000fe200078e0a04 */
[----:B------:R-:W-:Y:S01]  /*0ff0*/  LOP3.LUT R27, R61, 0x54, RZ, 0xfc, !PT ;  /* 0x000000543d1b7812 */ /* 0x000fe200078efcff */
[--C-:B------:R-:W-:Y:S01]  /*1000*/  @!P4 IMAD.IADD R48, R48, 0x1, -R3.reuse ;  /* 0x000000013030c824 */ /* 0x100fe200078e0a03 */
[----:B------:R-:W-:Y:S01]  /*1010*/  ISETP.GT.U32.AND P4, PT, R3, R95, PT ;  /* 0x0000005f0300720c */ /* 0x000fe20003f84070 */
[--C-:B------:R-:W-:Y:S01]  /*1020*/  @!P2 IMAD.IADD R55, R55, 0x1, -R3.reuse ;  /* 0x000000013737a824 */ /* 0x100fe200078e0a03 */
[C---:B------:R-:W-:Y:S01]  /*1030*/  ISETP.GT.U32.AND P2, PT, R3.reuse, R58, PT ;  /* 0x0000003a0300720c */ /* 0x040fe20003f44070 */
[----:B------:R-:W-:Y:S01]  /*1040*/  IMAD R94, R3, R4, R94 ;  /* 0x00000004035e7224 */ /* 0x000fe200078e025e */
[----:B------:R-:W-:Y:S01]  /*1050*/  LOP3.LUT R37, R61, 0x58, RZ, 0xfc, !PT ;  /* 0x000000583d257812 */ /* 0x000fe200078efcff */
[--C-:B------:R-:W-:Y:S01]  /*1060*/  @!P5 IMAD.IADD R88, R88, 0x1, -R3.reuse ;  /* 0x000000015858d824 */ /* 0x100fe200078e0a03 */
[C---:B------:R-:W-:Y:S01]  /*1070*/  ISETP.GT.U32.AND P5, PT, R3.reuse, R55, PT ;  /* 0x000000370300720c */ /* 0x040fe20003fa4070 */
[----:B------:R-:W-:Y:S01]  /*1080*/  @!P6 IMAD.IADD R96, R96, 0x1, -R3 ;  /* 0x000000016060e824 */ /* 0x000fe200078e0a03 */
[----:B------:R-:W-:Y:S01]  /*1090*/  ISETP.GT.U32.AND P6, PT, R3, R94, PT ;  /* 0x0000005e0300720c */ /* 0x000fe20003fc4070 */
[----:B------:R-:W-:Y:S01]  /*10a0*/  IMAD.HI.U32 R4, R0, R59, RZ ;  /* 0x0000003b00047227 */ /* 0x000fe200078e00ff */
[----:B------:R-:W-:-:S02]  /*10b0*/  LOP3.LUT R33, R61, 0x5c, RZ, 0xfc, !PT ;  /* 0x0000005c3d217812 */ /* 0x000fc400078efcff */
[----:B------:R-:W-:Y:S01]  /*10c0*/  IABS R32, R27 ;  /* 0x0000001b00207213 */ /* 0x000fe20000000000 */
[--C-:B------:R-:W-:Y:S01]  /*10d0*/  @!P4 IMAD.IADD R95, R95, 0x1, -R3.reuse ;  /* 0x000000015f5fc824 */ /* 0x100fe200078e0a03 */
[----:B------:R-:W-:Y:S01]  /*10e0*/  IABS R44, R37 ;  /* 0x00000025002c7213 */ /* 0x000fe20000000000 */
[--C-:B------:R-:W-:Y:S01]  /*10f0*/  @!P2 IMAD.IADD R58, R58, 0x1, -R3.reuse ;  /* 0x000000013a3aa824 */ /* 0x100fe200078e0a03 */
[----:B------:R-:W-:Y:S01]  /*1100*/  ISETP.GE.AND P2, PT, R15, RZ, PT ;  /* 0x000000ff0f00720c */ /* 0x000fe20003f46270 */
[----:B------:R-:W-:Y:S01]  /*1110*/  IMAD.MOV R4, RZ, RZ, -R4 ;  /* 0x000000ffff047224 */ /* 0x000fe200078e0a04 */
[----:B------:R-:W-:Y:S01]  /*1120*/  LOP3.LUT R15, R61, 0x44, RZ, 0xfc, !PT ;  /* 0x000000443d0f7812 */ /* 0x000fe200078efcff */
[--C-:B------:R-:W-:Y:S01]  /*1130*/  @!P5 IMAD.IADD R55, R55, 0x1, -R3.reuse ;  /* 0x000000013737d824 */ /* 0x100fe200078e0a03 */
[C---:B------:R-:W-:Y:S01]  /*1140*/  ISETP.GT.U32.AND P5, PT, R3.reuse, R95, PT ;  /* 0x0000005f0300720c */ /* 0x040fe20003fa4070 */
[----:B------:R-:W-:Y:S01]  /*1150*/  @!P6 IMAD.IADD R94, R94, 0x1, -R3 ;  /* 0x000000015e5ee824 */ /* 0x000fe200078e0a03 */
[C---:B------:R-:W-:Y:S01]  /*1160*/  ISETP.GT.U32.AND P6, PT, R3.reuse, R58, PT ;  /* 0x0000003a0300720c */ /* 0x040fe20003fc4070 */
[----:B------:R-:W-:Y:S01]  /*1170*/  IMAD R59, R3, R4, R59 ;  /* 0x00000004033b7224 */ /* 0x000fe200078e023b */
[----:B------:R-:W-:Y:S01]  /*1180*/  IABS R103, R15 ;  /* 0x0000000f00677213 */ /* 0x000fe20000000000 */
[----:B------:R-:W-:Y:S01]  /*1190*/  IMAD.HI.U32 R4, R0, R111, RZ ;  /* 0x0000006f00047227 */ /* 0x000fe200078e00ff */
[----:B------:R-:W-:-:S02]  /*11a0*/  IABS R36, R33 ;  /* 0x0000002100247213 */ /* 0x000fc40000000000 */
[C---:B------:R-:W-:Y:S01]  /*11b0*/  LOP3.LUT R35, R61.reuse, 0x60, RZ, 0xfc, !PT ;  /* 0x000000603d237812 */ /* 0x040fe200078efcff */
[----:B------:R-:W-:Y:S01]  /*11c0*/  IMAD.MOV R4, RZ, RZ, -R4 ;  /* 0x000000ffff047224 */ /* 0x000fe200078e0a04 */
[----:B------:R-:W-:Y:S01]  /*11d0*/  ISETP.GE.AND P4, PT, R10, RZ, PT ;  /* 0x000000ff0a00720c */ /* 0x000fe20003f86270 */
[----:B------:R-:W-:Y:S01]  /*11e0*/  IMAD.HI.U32 R6, R0, R109, RZ ;  /* 0x0000006d00067227 */ /* 0x000fe200078e00ff */
[----:B------:R-:W-:Y:S02]  /*11f0*/  IABS R38, R35 ;  /* 0x0000002300267213 */ /* 0x000fe40000000000 */
[----:B------:R-:W-:Y:S01]  /*1200*/  LOP3.LUT R39, R61, 0x64, RZ, 0xfc, !PT ;  /* 0x000000643d277812 */ /* 0x000fe200078efcff */
        /* <DEDUP_REMOVED lines=8> */
[C---:B------:R-:W-:Y:S01]  /*1290*/  LOP3.LUT R71, R61.reuse, 0x70, RZ, 0xfc, !PT ;  /* 0x000000703d477812 */ /* 0x040fe200078efcff */
[----:B------:R-:W-:Y:S01]  /*12a0*/  IMAD.MOV R4, RZ, RZ, -R4 ;  /* 0x000000ffff047224 */ /* 0x000fe200078e0a04 */
[----:B------:R-:W-:Y:S01]  /*12b0*/  LOP3.LUT R67, R61, 0x74, RZ, 0xfc, !PT ;  /* 0x000000743d437812 */ /* 0x000fe200078efcff */
[----:B------:R-:W-:Y:S01]  /*12c0*/  IMAD.MOV R6, RZ, RZ, -R6 ;  /* 0x000000ffff067224 */ /* 0x000fe200078e0a06 */
[----:B------:R-:W-:Y:S01]  /*12d0*/  IABS R40, R39 ;  /* 0x0000002700287213 */ /* 0x000fe20000000000 */
[----:B------:R-:W-:Y:S01]  /*12e0*/  IMAD R62, R3, R4, R62 ;  /* 0x00000004033e7224 */ /* 0x000fe200078e023e */
[----:B------:R-:W-:Y:S01]  /*12f0*/  IABS R42, R41 ;  /* 0x00000029002a7213 */ /* 0x000fe20000000000 */
[--C-:B------:R-:W-:Y:S01]  /*1300*/  @!P5 IMAD.IADD R59, R59, 0x1, -R3.reuse ;  /* 0x000000013b3bd824 */ /* 0x100fe200078e0a03 */
[----:B------:R-:W-:Y:S01]  /*1310*/  IABS R47, R45 ;  /* 0x0000002d002f7213 */ /* 0x000fe20000000000 */
[----:B------:R-:W-:Y:S01]  /*1320*/  @!P6 IMAD.IADD R111, R111, 0x1, -R3 ;  /* 0x000000016f6fe824 */ /* 0x000fe200078e0a03 */
[----:B------:R-:W-:Y:S01]  /*1330*/  IABS R46, R71 ;  /* 0x00000047002e7213 */ /* 0x000fe20000000000 */
[C---:B------:R-:W-:Y:S01]  /*1340*/  IMAD R109, R3.reuse, R6, R109 ;  /* 0x00000006036d7224 */ /* 0x040fe200078e026d */
[C---:B------:R-:W-:Y:S01]  /*1350*/  ISETP.GT.U32.AND P5, PT, R3.reuse, R59, PT ;  /* 0x0000003b0300720c */ /* 0x040fe20003fa4070 */
[----:B------:R-:W-:Y:S01]  /*1360*/  IMAD.HI.U32 R7, R0, R63, RZ ;  /* 0x0000003f00077227 */ /* 0x000fe200078e00ff */
[----:B------:R-:W-:-:S02]  /*1370*/  ISETP.GT.U32.AND P6, PT, R3, R111, PT ;  /* 0x0000006f0300720c */ /* 0x000fc40003fc4070 */
[----:B------:R-:W-:Y:S01]  /*1380*/  IABS R56, R67 ;  /* 0x0000004300387213 */ /* 0x000fe20000000000 */
[----:B------:R-:W-:-:S04]  /*1390*/  IMAD.HI.U32 R4, R0, R100, RZ ;  /* 0x0000006400047227 */ /* 0x000fc800078e00ff */
[----:B------:R-:W-:Y:S02]  /*13a0*/  IMAD.MOV R8, RZ, RZ, -R7 ;  /* 0x000000ffff087224 */ /* 0x000fe400078e0a07 */
[----:B------:R-:W-:Y:S02]  /*13b0*/  IMAD.MOV R4, RZ, RZ, -R4 ;  /* 0x000000ffff047224 */ /* 0x000fe400078e0a04 */
[--C-:B------:R-:W-:Y:S01]  /*13c0*/  @!P5 IMAD.IADD R59, R59, 0x1, -R3.reuse ;  /* 0x000000013b3bd824 */ /* 0x100fe200078e0a03 */
[----:B------:R-:W-:Y:S01]  /*13d0*/  ISETP.GT.U32.AND P5, PT, R3, R62, PT ;  /* 0x0000003e0300720c */ /* 0x000fe20003fa4070 */
[----:B------:R-:W-:Y:S01]  /*13e0*/  @!P6 IMAD.IADD R111, R111, 0x1, -R3 ;  /* 0x000000016f6fe824 */ /* 0x000fe200078e0a03 */
[C---:B------:R-:W-:Y:S01]  /*13f0*/  ISETP.GT.U32.AND P6, PT, R3.reuse, R109, PT ;  /* 0x0000006d0300720c */ /* 0x040fe20003fc4070 */
[C---:B------:R-:W-:Y:S02]  /*1400*/  IMAD R63, R3.reuse, R8, R63 ;  /* 0x00000008033f7224 */ /* 0x040fe400078e023f */
[----:B------:R-:W-:-:S02]  /*1410*/  IMAD R100, R3, R4, R100 ;  /* 0x0000000403647224 */ /* 0x000fc400078e0264 */
[----:B------:R-:W-:Y:S01]  /*1420*/  @!P2 IMAD.MOV R101, RZ, RZ, -R101 ;  /* 0x000000ffff65a224 */ /* 0x000fe200078e0a65 */
[----:B------:R-:W-:Y:S01]  /*1430*/  ISETP.GE.AND P2, PT, R13, RZ, PT ;  /* 0x000000ff0d00720c */ /* 0x000fe20003f46270 */
[--C-:B------:R-:W-:Y:S01]  /*1440*/  @!P0 IMAD.IADD R49, R49, 0x1, -R3.reuse ;  /* 0x0000000131318824 */ /* 0x100fe200078e0a03 */
[C---:B------:R-:W-:Y:S01]  /*1450*/  LOP3.LUT R13, R61.reuse, 0x3c, RZ, 0xfc, !PT ;  /* 0x0000003c3d0d7812 */ /* 0x040fe200078efcff */
[----:B------:R-:W-:Y:S01]  /*1460*/  IMAD.HI.U32 R6, R0, R64, RZ ;  /* 0x0000004000067227 */ /* 0x000fe200078e00ff */
[----:B------:R-:W-:Y:S02]  /*1470*/  ISETP.GE.AND P0, PT, R61, RZ, PT ;  /* 0x000000ff3d00720c */ /* 0x000fe40003f06270 */
[----:B------:R-:W-:Y:S01]  /*1480*/  IABS R102, R13 ;  /* 0x0000000d00667213 */ /* 0x000fe20000000000 */
[--C-:B------:R-:W-:Y:S02]  /*1490*/  @!P5 IMAD.IADD R62, R62, 0x1, -R3.reuse ;  /* 0x000000013e3ed824 */ /* 0x100fe400078e0a03 */
[----:B------:R-:W-:-:S02]  /*14a0*/  @!P6 IMAD.IADD R109, R109, 0x1, -R3 ;  /* 0x000000016d6de824 */ /* 0x000fc400078e0a03 */
[----:B------:R-:W-:Y:S01]  /*14b0*/  IMAD.HI.U32 R7, R0, R102, RZ ;  /* 0x0000006600077227 */ /* 0x000fe200078e00ff */
[C---:B------:R-:W-:Y:S02]  /*14c0*/  ISETP.GT.U32.AND P5, PT, R3.reuse, R62, PT ;  /* 0x0000003e0300720c */ /* 0x040fe40003fa4070 */
[C---:B------:R-:W-:Y:S01]  /*14d0*/  ISETP.GT.U32.AND P6, PT, R3.reuse, R109, PT ;  /* 0x0000006d0300720c */ /* 0x040fe20003fc4070 */
[----:B------:R-:W-:Y:S02]  /*14e0*/  IMAD.MOV R6, RZ, RZ, -R6 ;  /* 0x000000ffff067224 */ /* 0x000fe400078e0a06 */
[----:B------:R-:W-:Y:S02]  /*14f0*/  IMAD.MOV R7, RZ, RZ, -R7 ;  /* 0x000000ffff077224 */ /* 0x000fe400078e0a07 */
[----:B------:R-:W-:Y:S01]  /*1500*/  @!P0 IMAD.MOV R48, RZ, RZ, -R48 ;  /* 0x000000ffff308224 */ /* 0x000fe200078e0a30 */
[C---:B------:R-:W-:Y:S01]  /*1510*/  ISETP.GT.U32.AND P0, PT, R3.reuse, R94, PT ;  /* 0x0000005e0300720c */ /* 0x040fe20003f04070 */
[----:B------:R-:W-:-:S02]  /*1520*/  IMAD R64, R3, R6, R64 ;  /* 0x0000000603407224 */ /* 0x000fc400078e0240 */
[C---:B------:R-:W-:Y:S02]  /*1530*/  IMAD R102, R3.reuse, R7, R102 ;  /* 0x0000000703667224 */ /* 0x040fe400078e0266 */
[--C-:B------:R-:W-:Y:S01]  /*1540*/  @!P5 IMAD.IADD R62, R62, 0x1, -R3.reuse ;  /* 0x000000013e3ed824 */ /* 0x100fe200078e0a03 */
[----:B------:R-:W-:Y:S01]  /*1550*/  ISETP.GT.U32.AND P5, PT, R3, R63, PT ;  /* 0x0000003f0300720c */ /* 0x000fe20003fa4070 */
[----:B------:R-:W-:Y:S01]  /*1560*/  @!P6 IMAD.IADD R109, R109, 0x1, -R3 ;  /* 0x000000016d6de824 */ /* 0x000fe200078e0a03 */
[----:B------:R-:W-:Y:S01]  /*1570*/  ISETP.GT.U32.AND P6, PT, R3, R100, PT ;  /* 0x000000640300720c */ /* 0x000fe20003fc4070 */
[----:B------:R-:W-:-:S04]  /*1580*/  IMAD.HI.U32 R4, R0, R103, RZ ;  /* 0x0000006700047227 */ /* 0x000fc800078e00ff */
[--C-:B------:R-:W-:Y:S01]  /*1590*/  @!P0 IMAD.IADD R94, R94, 0x1, -R3.reuse ;  /* 0x000000015e5e8824 */ /* 0x100fe200078e0a03 */
[----:B------:R-:W-:Y:S01]  /*15a0*/  ISETP.GE.AND P0, PT, R11, RZ, PT ;  /* 0x000000ff0b00720c */ /* 0x000fe20003f06270 */
[----:B------:R-:W-:Y:S01]  /*15b0*/  IMAD.MOV R4, RZ, RZ, -R4 ;  /* 0x000000ffff047224 */ /* 0x000fe200078e0a04 */
[C---:B------:R-:W-:Y:S01]  /*15c0*/  LOP3.LUT R11, R61.reuse, 0x40, RZ, 0xfc, !PT ;  /* 0x000000403d0b7812 */ /* 0x040fe200078efcff */
[----:B------:R-:W-:Y:S01]  /*15d0*/  IMAD.HI.U32 R6, R0, R66, RZ ;  /* 0x0000004200067227 */ /* 0x000fe200078e00ff */
[----:B------:R-:W-:Y:S02]  /*15e0*/  LOP3.LUT R61, R61, 0x78, RZ, 0xfc, !PT ;  /* 0x000000783d3d7812 */ /* 0x000fe400078efcff */
[----:B------:R-:W-:Y:S01]  /*15f0*/  IABS R65, R11 ;  /* 0x0000000b00417213 */ /* 0x000fe20000000000 */
[--C-:B------:R-:W-:Y:S01]  /*1600*/  @!P5 IMAD.IADD R63, R63, 0x1, -R3.reuse ;  /* 0x000000013f3fd824 */ /* 0x100fe200078e0a03 */
[----:B------:R-:W-:Y:S01]  /*1610*/  IABS R60, R61 ;  /* 0x0000003d003c7213 */ /* 0x000fe20000000000 */
[----:B------:R-:W-:-:S02]  /*1620*/  @!P6 IMAD.IADD R100, R100, 0x1, -R3 ;  /* 0x000000016464e824 */ /* 0x000fc400078e0a03 */
[----:B------:R-:W-:Y:S01]  /*1630*/  IMAD.HI.U32 R8, R0, R65, RZ ;  /* 0x0000004100087227 */ /* 0x000fe200078e00ff */
[C---:B------:R-:W-:Y:S02]  /*1640*/  ISETP.GT.U32.AND P5, PT, R3.reuse, R63, PT ;  /* 0x0000003f0300720c */ /* 0x040fe40003fa4070 */
[C---:B------:R-:W-:Y:S01]  /*1650*/  ISETP.GT.U32.AND P6, PT, R3.reuse, R100, PT ;  /* 0x000000640300720c */ /* 0x040fe20003fc4070 */
[----:B------:R-:W-:Y:S02]  /*1660*/  IMAD.MOV R8, RZ, RZ, -R8 ;  /* 0x000000ffff087224 */ /* 0x000fe400078e0a08 */
[C---:B------:R-:W-:Y:S02]  /*1670*/  IMAD R103, R3.reuse, R4, R103 ;  /* 0x0000000403677224 */ /* 0x040fe400078e0267 */
[----:B------:R-:W-:Y:S02]  /*1680*/  IMAD R65, R3, R8, R65 ;  /* 0x0000000803417224 */ /* 0x000fe400078e0241 */
[----:B------:R-:W-:-:S02]  /*1690*/  IMAD.MOV R6, RZ, RZ, -R6 ;  /* 0x000000ffff067224 */ /* 0x000fc400078e0a06 */
[----:B------:R-:W-:Y:S02]  /*16a0*/  @!P3 IMAD.MOV R88, RZ, RZ, -R88 ;  /* 0x000000ffff58b224 */ /* 0x000fe400078e0a58 */
[--C-:B------:R-:W-:Y:S01]  /*16b0*/  @!P5 IMAD.IADD R63, R63, 0x1, -R3.reuse ;  /* 0x000000013f3fd824 */ /* 0x100fe200078e0a03 */
[C---:B------:R-:W-:Y:S01]  /*16c0*/  ISETP.GT.U32.AND P5, PT, R3.reuse, R64, PT ;  /* 0x000000400300720c */ /* 0x040fe20003fa4070 */
[----:B------:R-:W-:Y:S01]  /*16d0*/  @!P6 IMAD.IADD R100, R100, 0x1, -R3 ;  /* 0x000000016464e824 */ /* 0x000fe200078e0a03 */
[C---:B------:R-:W-:Y:S01]  /*16e0*/  ISETP.GT.U32.AND P6, PT, R3.reuse, R102, PT ;  /* 0x000000660300720c */ /* 0x040fe20003fc4070 */
[----:B------:R-:W-:Y:S02]  /*16f0*/  IMAD R66, R3, R6, R66 ;  /* 0x0000000603427224 */ /* 0x000fe400078e0242 */
[----:B------:R-:W-:-:S04]  /*1700*/  IMAD.HI.U32 R7, R0, R104, RZ ;  /* 0x0000006800077227 */ /* 0x000fc800078e00ff */
[----:B------:R-:W-:-:S04]  /*1710*/  IMAD.HI.U32 R8, R0, R70, RZ ;  /* 0x0000004600087227 */ /* 0x000fc800078e00ff */
[--C-:B------:R-:W-:Y:S02]  /*1720*/  @!P5 IMAD.IADD R64, R64, 0x1, -R3.reuse ;  /* 0x000000014040d824 */ /* 0x100fe400078e0a03 */
[----:B------:R-:W-:Y:S02]  /*1730*/  @!P6 IMAD.IADD R102, R102, 0x1, -R3 ;  /* 0x000000016666e824 */ /* 0x000fe400078e0a03 */
[----:B------:R-:W-:Y:S01]  /*1740*/  IMAD.MOV R7, RZ, RZ, -R7 ;  /* 0x000000ffff077224 */ /* 0x000fe200078e0a07 */
[C---:B------:R-:W-:Y:S01]  /*1750*/  ISETP.GT.U32.AND P5, PT, R3.reuse, R64, PT ;  /* 0x000000400300720c */ /* 0x040fe20003fa4070 */
[----:B------:R-:W-:Y:S01]  /*1760*/  IMAD.MOV R8, RZ, RZ, -R8 ;  /* 0x000000ffff087224 */ /* 0x000fe200078e0a08 */
[C---:B------:R-:W-:Y:S01]  /*1770*/  ISETP.GT.U32.AND P6, PT, R3.reuse, R102, PT ;  /* 0x000000660300720c */ /* 0x040fe20003fc4070 */
[C---:B------:R-:W-:Y:S02]  /*1780*/  IMAD R104, R3.reuse, R7, R104 ;  /* 0x0000000703687224 */ /* 0x040fe400078e0268 */
[----:B------:R-:W-:-:S02]  /*1790*/  IMAD R70, R3, R8, R70 ;  /* 0x0000000803467224 */ /* 0x000fc400078e0246 */
[----:B------:R-:W-:-:S04]  /*17a0*/  IMAD.HI.U32 R4, R0, R32, RZ ;  /* 0x0000002000047227 */ /* 0x000fc800078e00ff */
[----:B------:R-:W-:-:S04]  /*17b0*/  IMAD.HI.U32 R6, R0, R44, RZ ;  /* 0x0000002c00067227 */ /* 0x000fc800078e00ff */
[--C-:B------:R-:W-:Y:S01]  /*17c0*/  @!P5 IMAD.IADD R64, R64, 0x1, -R3.reuse ;  /* 0x000000014040d824 */ /* 0x100fe200078e0a03 */
[C---:B------:R-:W-:Y:S01]  /*17d0*/  ISETP.GT.U32.AND P5, PT, R3.reuse, R65, PT ;  /* 0x000000410300720c */ /* 0x040fe20003fa4070 */
[----:B------:R-:W-:Y:S01]  /*17e0*/  @!P6 IMAD.IADD R102, R102, 0x1, -R3 ;  /* 0x000000016666e824 */ /* 0x000fe200078e0a03 */
[----:B------:R-:W-:Y:S01]  /*17f0*/  ISETP.GT.U32.AND P6, PT, R3, R103, PT ;  /* 0x000000670300720c */ /* 0x000fe20003fc4070 */
[----:B------:R-:W-:-:S04]  /*1800*/  IMAD.HI.U32 R7, R0, R36, RZ ;  /* 0x0000002400077227 */ /* 0x000fc800078e00ff */
[----:B------:R-:W-:Y:S02]  /*1810*/  IMAD.MOV R4, RZ, RZ, -R4 ;  /* 0x000000ffff047224 */ /* 0x000fe400078e0a04 */
[----:B------:R-:W-:Y:S02]  /*1820*/  IMAD.MOV R6, RZ, RZ, -R6 ;  /* 0x000000ffff067224 */ /* 0x000fe400078e0a06 */
[----:B------:R-:W-:Y:S02]  /*1830*/  IMAD.MOV R7, RZ, RZ, -R7 ;  /* 0x000000ffff077224 */ /* 0x000fe400078e0a07 */
[--C-:B------:R-:W-:Y:S01]  /*1840*/  @!P5 IMAD.IADD R65, R65, 0x1, -R3.reuse ;  /* 0x000000014141d824 */ /* 0x100fe200078e0a03 */
[----:B------:R-:W-:Y:S01]  /*1850*/  ISETP.GT.U32.AND P5, PT, R3, R66, PT ;  /* 0x000000420300720c */ /* 0x000fe20003fa4070 */
[----:B------:R-:W-:Y:S02]  /*1860*/  @!P6 IMAD.IADD R103, R103, 0x1, -R3 ;  /* 0x000000016767e824 */ /* 0x000fe400078e0a03 */
[C---:B------:R-:W-:Y:S01]  /*1870*/  IMAD R32, R3.reuse, R4, R32 ;  /* 0x0000000403207224 */ /* 0x040fe200078e0220 */
[C---:B------:R-:W-:Y:S01]  /*1880*/  ISETP.GT.U32.AND P6, PT, R3.reuse, R65, PT ;  /* 0x000000410300720c */ /* 0x040fe20003fc4070 */
[C---:B------:R-:W-:Y:S01]  /*1890*/  IMAD R44, R3.reuse, R6, R44 ;  /* 0x00000006032c7224 */ /* 0x040fe200078e022c */
[C---:B------:R-:W-:Y:S01]  /*18a0*/  ISETP.GT.U32.AND P3, PT, R3.reuse, R103, PT ;  /* 0x000000670300720c */ /* 0x040fe20003f64070 */
[----:B------:R-:W-:-:S02]  /*18b0*/  IMAD R36, R3, R7, R36 ;  /* 0x0000000703247224 */ /* 0x000fc400078e0224 */
[----:B------:R-:W-:-:S04]  /*18c0*/  IMAD.HI.U32 R8, R0, R38, RZ ;  /* 0x0000002600087227 */ /* 0x000fc800078e00ff */
[--C-:B------:R-:W-:Y:S02]  /*18d0*/  @!P5 IMAD.IADD R66, R66, 0x1, -R3.reuse ;  /* 0x000000014242d824 */ /* 0x100fe400078e0a03 */
[----:B------:R-:W-:Y:S02]  /*18e0*/  IMAD.MOV R8, RZ, RZ, -R8 ;  /* 0x000000ffff087224 */ /* 0x000fe400078e0a08 */
[--C-:B------:R-:W-:Y:S01]  /*18f0*/  @!P6 IMAD.IADD R65, R65, 0x1, -R3.reuse ;  /* 0x000000014141e824 */ /* 0x100fe200078e0a03 */
[----:B------:R-:W-:Y:S01]  /*1900*/  ISETP.GT.U32.AND P5, PT, R3, R66, PT ;  /* 0x000000420300720c */ /* 0x000fe20003fa4070 */
[----:B------:R-:W-:Y:S01]  /*1910*/  @!P3 IMAD.IADD R103, R103, 0x1, -R3 ;  /* 0x000000016767b824 */ /* 0x000fe200078e0a03 */
[C---:B------:R-:W-:Y:S01]  /*1920*/  ISETP.GT.U32.AND P6, PT, R3.reuse, R104, PT ;  /* 0x000000680300720c */ /* 0x040fe20003fc4070 */
[C---:B------:R-:W-:Y:S01]  /*1930*/  IMAD R38, R3.reuse, R8, R38 ;  /* 0x0000000803267224 */ /* 0x040fe200078e0226 */
[----:B------:R-:W-:Y:S01]  /*1940*/  ISETP.GT.U32.AND P3, PT, R3, R70, PT ;  /* 0x000000460300720c */ /* 0x000fe20003f64070 */
[----:B------:R-:W-:-:S04]  /*1950*/  IMAD.HI.U32 R4, R0, R40, RZ ;  /* 0x0000002800047227 */ /* 0x000fc800078e00ff */
[----:B------:R-:W-:Y:S02]  /*1960*/  @!P0 IMAD.MOV R96, RZ, RZ, -R96 ;  /* 0x000000ffff608224 */ /* 0x000fe400078e0a60 */
[----:B------:R-:W-:Y:S02]  /*1970*/  @!P4 IMAD.MOV R49, RZ, RZ, -R49 ;  /* 0x000000ffff31c224 */ /* 0x000fe400078e0a31 */
[--C-:B------:R-:W-:Y:S01]  /*1980*/  @!P5 IMAD.IADD R66, R66, 0x1, -R3.reuse ;  /* 0x000000014242d824 */ /* 0x100fe200078e0a03 */
[C---:B------:R-:W-:Y:S01]  /*1990*/  ISETP.GT.U32.AND P5, PT, R3.reuse, R32, PT ;  /* 0x000000200300720c */ /* 0x040fe20003fa4070 */
[--C-:B------:R-:W-:Y:S01]  /*19a0*/  @!P6 IMAD.IADD R104, R104, 0x1, -R3.reuse ;  /* 0x000000016868e824 */ /* 0x100fe200078e0a03 */
[C---:B------:R-:W-:Y:S01]  /*19b0*/  ISETP.GT.U32.AND P6, PT, R3.reuse, R44, PT ;  /* 0x0000002c0300720c */ /* 0x040fe20003fc4070 */
[----:B------:R-:W-:Y:S01]  /*19c0*/  @!P3 IMAD.IADD R70, R70, 0x1, -R3 ;  /* 0x000000014646b824 */ /* 0x000fe200078e0a03 */
[----:B------:R-:W-:Y:S01]  /*19d0*/  ISETP.GT.U32.AND P3, PT, R3, R36, PT ;  /* 0x000000240300720c */ /* 0x000fe20003f64070 */
[----:B------:R-:W-:-:S02]  /*19e0*/  @!P2 IMAD.MOV R55, RZ, RZ, -R55 ;  /* 0x000000ffff37a224 */ /* 0x000fc400078e0a37 */
[----:B------:R-:W-:Y:S01]  /*19f0*/  IMAD.HI.U32 R6, R0, R42, RZ ;  /* 0x0000002a00067227 */ /* 0x000fe200078e00ff */
[----:B------:R-:W-:-:S03]  /*1a00*/  ISETP.GT.U32.AND P0, PT, R3, R70, PT ;  /* 0x000000460300720c */ /* 0x000fc60003f04070 */
[----:B------:R-:W-:-:S04]  /*1a10*/  IMAD.HI.U32 R7, R0, R47, RZ ;  /* 0x0000002f00077227 */ /* 0x000fc800078e00ff */
[--C-:B------:R-:W-:Y:S01]  /*1a20*/  @!P5 IMAD.IADD R32, R32, 0x1, -R3.reuse ;  /* 0x000000012020d824 */ /* 0x100fe200078e0a03 */
[C---:B------:R-:W-:Y:S01]  /*1a30*/  ISETP.GT.U32.AND P5, PT, R3.reuse, R38, PT ;  /* 0x000000260300720c */ /* 0x040fe20003fa4070 */
[--C-:B------:R-:W-:Y:S01]  /*1a40*/  @!P6 IMAD.IADD R44, R44, 0x1, -R3.reuse ;  /* 0x000000012c2ce824 */ /* 0x100fe200078e0a03 */
[C---:B------:R-:W-:Y:S01]  /*1a50*/  ISETP.GT.U32.AND P6, PT, R3.reuse, R104, PT ;  /* 0x000000680300720c */ /* 0x040fe20003fc4070 */
[----:B------:R-:W-:Y:S01]  /*1a60*/  @!P3 IMAD.IADD R36, R36, 0x1, -R3 ;  /* 0x000000012424b824 */ /* 0x000fe200078e0a03 */
[C---:B------:R-:W-:Y:S01]  /*1a70*/  ISETP.GT.U32.AND P4, PT, R3.reuse, R32, PT ;  /* 0x000000200300720c */ /* 0x040fe20003f84070 */
[C---:B------:R-:W-:Y:S01]  /*1a80*/  IMAD.HI.U32 R8, R0.reuse, R46, RZ ;  /* 0x0000002e00087227 */ /* 0x040fe200078e00ff */
[C---:B------:R-:W-:Y:S02]  /*1a90*/  ISETP.GT.U32.AND P3, PT, R3.reuse, R44, PT ;  /* 0x0000002c0300720c */ /* 0x040fe40003f64070 */
[----:B------:R-:W-:Y:S01]  /*1aa0*/  ISETP.GT.U32.AND P2, PT, R3, R36, PT ;  /* 0x000000240300720c */ /* 0x000fe20003f44070 */
[----:B------:R-:W-:-:S04]  /*1ab0*/  IMAD.HI.U32 R9, R0, R56, RZ ;  /* 0x0000003800097227 */ /* 0x000fc800078e00ff */
[----:B------:R-:W-:Y:S02]  /*1ac0*/  IMAD.MOV R4, RZ, RZ, -R4 ;  /* 0x000000ffff047224 */ /* 0x000fe400078e0a04 */
[----:B------:R-:W-:Y:S02]  /*1ad0*/  IMAD.MOV R6, RZ, RZ, -R6 ;  /* 0x000000ffff067224 */ /* 0x000fe400078e0a06 */
[----:B------:R-:W-:Y:S02]  /*1ae0*/  IMAD.MOV R10, RZ, RZ, -R7 ;  /* 0x000000ffff0a7224 */ /* 0x000fe400078e0a07 */
[----:B------:R-:W-:Y:S02]  /*1af0*/  IMAD R40, R3, R4, R40 ;  /* 0x0000000403287224 */ /* 0x000fe400078e0228 */
[----:B------:R-:W-:Y:S01]  /*1b00*/  IMAD.MOV R8, RZ, RZ, -R8 ;  /* 0x000000ffff087224 */ /* 0x000fe200078e0a08 */
[----:B------:R-:W2:Y:S01]  /*1b10*/  LDS R4, [UR15] ;  /* 0x0000000fff047984 */ /* 0x000ea20008000800 */
[----:B------:R-:W-:-:S02]  /*1b20*/  IMAD.MOV R9, RZ, RZ, -R9 ;  /* 0x000000ffff097224 */ /* 0x000fc400078e0a09 */
[C---:B------:R-:W-:Y:S02]  /*1b30*/  IMAD R42, R3.reuse, R6, R42 ;  /* 0x00000006032a7224 */ /* 0x040fe400078e022a */
[C---:B------:R-:W-:Y:S02]  /*1b40*/  IMAD R47, R3.reuse, R10, R47 ;  /* 0x0000000a032f7224 */ /* 0x040fe400078e022f */
[C---:B------:R-:W-:Y:S02]  /*1b50*/  IMAD R46, R3.reuse, R8, R46 ;  /* 0x00000008032e7224 */ /* 0x040fe400078e022e */
[C---:B------:R-:W-:Y:S02]  /*1b60*/  IMAD R56, R3.reuse, R9, R56 ;  /* 0x0000000903387224 */ /* 0x040fe400078e0238 */
[--C-:B------:R-:W-:Y:S02]  /*1b70*/  @!P5 IMAD.IADD R38, R38, 0x1, -R3.reuse ;  /* 0x000000012626d824 */ /* 0x100fe400078e0a03 */
[----:B------:R-:W-:Y:S01]  /*1b80*/  @!P6 IMAD.IADD R104, R104, 0x1, -R3 ;  /* 0x000000016868e824 */ /* 0x000fe200078e0a03 */
[C---:B------:R-:W-:Y:S01]  /*1b90*/  ISETP.GT.U32.AND P6, PT, R3.reuse, R40, PT ;  /* 0x000000280300720c */ /* 0x040fe20003fc4070 */
[----:B------:R-:W-:Y:S01]  /*1ba0*/  IMAD.HI.U32 R0, R0, R60, RZ ;  /* 0x0000003c00007227 */ /* 0x000fe200078e00ff */
[----:B------:R-:W-:-:S03]  /*1bb0*/  ISETP.GT.U32.AND P5, PT, R3, R38, PT ;  /* 0x000000260300720c */ /* 0x000fc60003fa4070 */
[--C-:B------:R-:W-:Y:S01]  /*1bc0*/  @!P0 IMAD.IADD R70, R70, 0x1, -R3.reuse ;  /* 0x0000000146468824 */ /* 0x100fe200078e0a03 */
[C---:B------:R-:W-:Y:S01]  /*1bd0*/  ISETP.GT.U32.AND P0, PT, R3.reuse, R42, PT ;  /* 0x0000002a0300720c */ /* 0x040fe20003f04070 */
[--C-:B------:R-:W-:Y:S01]  /*1be0*/  @!P4 IMAD.IADD R32, R32, 0x1, -R3.reuse ;  /* 0x000000012020c824 */ /* 0x100fe200078e0a03 */
[C---:B------:R-:W-:Y:S01]  /*1bf0*/  ISETP.GT.U32.AND P4, PT, R3.reuse, R47, PT ;  /* 0x0000002f0300720c */ /* 0x040fe20003f84070 */
[--C-:B------:R-:W-:Y:S01]  /*1c00*/  @!P3 IMAD.IADD R44, R44, 0x1, -R3.reuse ;  /* 0x000000012c2cb824 */ /* 0x100fe200078e0a03 */
[C---:B------:R-:W-:Y:S01]  /*1c10*/  ISETP.GT.U32.AND P3, PT, R3.reuse, R46, PT ;  /* 0x0000002e0300720c */ /* 0x040fe20003f64070 */
[--C-:B------:R-:W-:Y:S01]  /*1c20*/  @!P2 IMAD.IADD R36, R36, 0x1, -R3.reuse ;  /* 0x000000012424a824 */ /* 0x100fe200078e0a03 */
[----:B------:R-:W-:Y:S01]  /*1c30*/  ISETP.GT.U32.AND P2, PT, R3, R56, PT ;  /* 0x000000380300720c */ /* 0x000fe20003f44070 */
[----:B------:R-:W-:Y:S02]  /*1c40*/  IMAD.MOV R0, RZ, RZ, -R0 ;  /* 0x000000ffff007224 */ /* 0x000fe400078e0a00 */
[----:B------:R-:W-:-:S02]  /*1c50*/  @!P6 IMAD.IADD R40, R40, 0x1, -R3 ;  /* 0x000000012828e824 */ /* 0x000fc400078e0a03 */
[C---:B------:R-:W-:Y:S02]  /*1c60*/  IMAD R60, R3.reuse, R0, R60 ;  /* 0x00000000033c7224 */ /* 0x040fe400078e023c */
[--C-:B------:R-:W-:Y:S01]  /*1c70*/  @!P0 IMAD.IADD R42, R42, 0x1, -R3.reuse ;  /* 0x000000012a2a8824 */ /* 0x100fe200078e0a03 */
[----:B------:R-:W-:Y:S01]  /*1c80*/  ISETP.GE.AND P0, PT, R14, RZ, PT ;  /* 0x000000ff0e00720c */ /* 0x000fe20003f06270 */
[--C-:B------:R-:W-:Y:S01]  /*1c90*/  @!P5 IMAD.IADD R38, R38, 0x1, -R3.reuse ;  /* 0x000000012626d824 */ /* 0x100fe200078e0a03 */
[----:B------:R-:W-:Y:S01]  /*1ca0*/  ISETP.GT.U32.AND P6, PT, R3, R60, PT ;  /* 0x0000003c0300720c */ /* 0x000fe20003fc4070 */
[--C-:B------:R-:W-:Y:S01]  /*1cb0*/  @!P4 IMAD.IADD R47, R47, 0x1, -R3.reuse ;  /* 0x000000012f2fc824 */ /* 0x100fe200078e0a03 */
[----:B------:R-:W-:Y:S01]  /*1cc0*/  ISETP.GE.AND P5, PT, R12, RZ, PT ;  /* 0x000000ff0c00720c */ /* 0x000fe20003fa6270 */
[--C-:B------:R-:W-:Y:S01]  /*1cd0*/  @!P3 IMAD.IADD R46, R46, 0x1, -R3.reuse ;  /* 0x000000012e2eb824 */ /* 0x100fe200078e0a03 */
[----:B------:R-:W-:Y:S01]  /*1ce0*/  ISETP.GE.AND P4, PT, R16, RZ, PT ;  /* 0x000000ff1000720c */ /* 0x000fe20003f86270 */
[--C-:B------:R-:W-:Y:S01]  /*1cf0*/  @!P2 IMAD.IADD R56, R56, 0x1, -R3.reuse ;  /* 0x000000013838a824 */ /* 0x100fe200078e0a03 */
[----:B------:R-:W-:Y:S01]  /*1d00*/  ISETP.GE.AND P3, PT, R22, RZ, PT ;  /* 0x000000ff1600720c */ /* 0x000fe20003f66270 */
[----:B------:R-:W-:Y:S01]  /*1d10*/  IMAD.SHL.U32 R0, R50, 0x200000, RZ ;  /* 0x0020000032007824 */ /* 0x000fe200078e00ff */
[----:B------:R-:W-:Y:S01]  /*1d20*/  ISETP.GE.AND P2, PT, R17, RZ, PT ;  /* 0x000000ff1100720c */ /* 0x000fe20003f46270 */
[----:B---3--:R-:W-:Y:S01]  /*1d30*/  IMAD R5, R5, UR4, RZ ;  /* 0x0000000405057c24 */ /* 0x008fe2000f8e02ff */
[----:B--2---:R-:W-:Y:S01]  /*1d40*/  R2UR UR18, R4 ;  /* 0x00000000041272ca */ /* 0x004fe200000e0000 */
[----:B------:R-:W-:Y:S01]  /*1d50*/  @!P0 IMAD.MOV R58, RZ, RZ, -R58 ;  /* 0x000000ffff3a8224 */ /* 0x000fe200078e0a3a */
[C---:B------:R-:W-:Y:S01]  /*1d60*/  ISETP.GT.U32.AND P0, PT, R3.reuse, R42, PT ;  /* 0x0000002a0300720c */ /* 0x040fe20003f04070 */
[----:B------:R-:W-:Y:S01]  /*1d70*/  @!P6 IMAD.IADD R60, R60, 0x1, -R3 ;  /* 0x000000013c3ce824 */ /* 0x000fe200078e0a03 */
[C---:B------:R-:W-:Y:S01]  /*1d80*/  ISETP.GT.U32.AND P6, PT, R3.reuse, R40, PT ;  /* 0x000000280300720c */ /* 0x040fe20003fc4070 */
[----:B------:R-:W-:Y:S01]  /*1d90*/  @!P5 IMAD.MOV R95, RZ, RZ, -R95 ;  /* 0x000000ffff5fd224 */ /* 0x000fe200078e0a5f */
[C---:B------:R-:W-:Y:S01]  /*1da0*/  ISETP.GT.U32.AND P5, PT, R3.reuse, R47, PT ;  /* 0x0000002f0300720c */ /* 0x040fe20003fa4070 */
[----:B------:R-:W-:Y:S01]  /*1db0*/  @!P4 IMAD.MOV R94, RZ, RZ, -R94 ;  /* 0x000000ffff5ec224 */ /* 0x000fe200078e0a5e */
[C---:B------:R-:W-:Y:S01]  /*1dc0*/  ISETP.GT.U32.AND P4, PT, R3.reuse, R46, PT ;  /* 0x0000002e0300720c */ /* 0x040fe20003f84070 */
[----:B------:R-:W-:Y:S01]  /*1dd0*/  @!P3 IMAD.MOV R59, RZ, RZ, -R59 ;  /* 0x000000ffff3bb224 */ /* 0x000fe200078e0a3b */
[C---:B------:R-:W-:Y:S01]  /*1de0*/  ISETP.GT.U32.AND P3, PT, R3.reuse, R56, PT ;  /* 0x000000380300720c */ /* 0x040fe20003f64070 */
[----:B------:R-:W-:Y:S01]  /*1df0*/  @!P2 IMAD.MOV R111, RZ, RZ, -R111 ;  /* 0x000000ffff6fa224 */ /* 0x000fe200078e0a6f */
[----:B------:R-:W-:Y:S01]  /*1e00*/  ISETP.GT.U32.AND P2, PT, R3, R60, PT ;  /* 0x0000003c0300720c */ /* 0x000fe20003f44070 */
[----:B------:R-:W-:Y:S01]  /*1e10*/  VIADD R4, R126, 0x1f ;  /* 0x0000001f7e047836 */ /* 0x000fe20000000000 */
[----:B------:R-:W-:Y:S01]  /*1e20*/  LOP3.LUT R0, R0, 0x600000, RZ, 0xc0, !PT ;  /* 0x0060000000007812 */ /* 0x000fe200078ec0ff */
[--C-:B------:R-:W-:Y:S01]  /*1e30*/  @!P0 IMAD.IADD R42, R42, 0x1, -R3.reuse ;  /* 0x000000012a2a8824 */ /* 0x100fe200078e0a03 */
[----:B------:R-:W-:Y:S01]  /*1e40*/  BAR.SYNC.DEFER_BLOCKING 0x0 ;  /* 0x0000000000007b1d */ /* 0x000fe20000010000 */
[--C-:B------:R-:W-:Y:S01]  /*1e50*/  @!P6 IMAD.IADD R40, R40, 0x1, -R3.reuse ;  /* 0x000000012828e824 */ /* 0x100fe200078e0a03 */
[----:B------:R-:W-:Y:S01]  /*1e60*/  ISETP.GE.AND P0, PT, R19, RZ, PT ;  /* 0x000000ff1300720c */ /* 0x000fe20003f06270 */
[--C-:B------:R-:W-:Y:S01]  /*1e70*/  @!P5 IMAD.IADD R47, R47, 0x1, -R3.reuse ;  /* 0x000000012f2fd824 */ /* 0x100fe200078e0a03 */
[----:B------:R-:W-:Y:S01]  /*1e80*/  ISETP.GE.AND P6, PT, R18, RZ, PT ;  /* 0x000000ff1200720c */ /* 0x000fe20003fc6270 */
[--C-:B------:R-:W-:Y:S01]  /*1e90*/  @!P4 IMAD.IADD R46, R46, 0x1, -R3.reuse ;  /* 0x000000012e2ec824 */ /* 0x100fe200078e0a03 */
[----:B------:R-:W-:Y:S01]  /*1ea0*/  R2UR UR12, R0 ;  /* 0x00000000000c72ca */ /* 0x000fe200000e0000 */
[--C-:B------:R-:W-:Y:S01]  /*1eb0*/  @!P3 IMAD.IADD R56, R56, 0x1, -R3.reuse ;  /* 0x000000013838b824 */ /* 0x100fe200078e0a03 */
[----:B------:R-:W-:Y:S01]  /*1ec0*/  LOP3.LUT R0, R69, 0x7f, RZ, 0xc0, !PT ;  /* 0x0000007f45007812 */ /* 0x000fe200078ec0ff */
[----:B------:R-:W-:Y:S01]  /*1ed0*/  @!P2 IMAD.IADD R60, R60, 0x1, -R3 ;  /* 0x000000013c3ca824 */ /* 0x000fe200078e0a03 */
[----:B------:R-:W-:-:S02]  /*1ee0*/  SHF.R.U32.HI R3, RZ, 0x6, R69 ;  /* 0x00000006ff037819 */ /* 0x000fc40000011645 */
[----:B------:R-:W-:Y:S02]  /*1ef0*/  ISETP.GE.AND P5, PT, R20, RZ, PT ;  /* 0x000000ff1400720c */ /* 0x000fe40003fa6270 */
[----:B------:R-:W-:Y:S01]  /*1f00*/  SGXT.U32 R3, R3, 0x1 ;  /* 0x000000010303781a */ /* 0x000fe20000000000 */
[----:B------:R-:W-:Y:S01]  /*1f10*/  @!P0 IMAD.MOV R109, RZ, RZ, -R109 ;  /* 0x000000ffff6d8224 */ /* 0x000fe200078e0a6d */
[----:B------:R-:W-:Y:S01]  /*1f20*/  ISETP.GE.AND P4, PT, R25, RZ, PT ;  /* 0x000000ff1900720c */ /* 0x000fe20003f86270 */
[----:B------:R-:W-:Y:S01]  /*1f30*/  @!P6 IMAD.MOV R62, RZ, RZ, -R62 ;  /* 0x000000ffff3ee224 */ /* 0x000fe200078e0a3e */
[----:B------:R-:W-:Y:S01]  /*1f40*/  ISETP.GE.AND P3, PT, R26, RZ, PT ;  /* 0x000000ff1a00720c */ /* 0x000fe20003f66270 */
[----:B-1----:R-:W-:Y:S01]  /*1f50*/  IMAD R8, R3, R82, RZ ;  /* 0x0000005203087224 */ /* 0x002fe200078e02ff */
[----:B------:R-:W-:Y:S02]  /*1f60*/  ISETP.NE.U32.AND P2, PT, R0, RZ, PT ;  /* 0x000000ff0000720c */ /* 0x000fe40003f45070 */
[----:B------:R-:W-:Y:S01]  /*1f70*/  ISETP.GT.AND P0, PT, R4, 0x1f, PT ;  /* 0x0000001f0400780c */ /* 0x000fe20003f04270 */
[----:B------:R-:W-:Y:S01]  /*1f80*/  IMAD R20, R82, 0x2, R8 ;  /* 0x0000000252147824 */ /* 0x000fe200078e0208 */
[----:B----4-:R-:W-:Y:S11]  /*1f90*/  @P1 BRA `(.L_x_5) ;  /* 0x0000000000181947 */ /* 0x010ff60003800000 */
[----:B------:R-:W-:Y:S01]  /*1fa0*/  ELECT P6, URZ, PT ;  /* 0x0000000000ff782f */ /* 0x000fe200038c0000 */
[----:B------:R-:W-:Y:S01]  /*1fb0*/  IMAD.MOV.U32 R6, RZ, RZ, 0x1 ;  /* 0x00000001ff067424 */ /* 0x000fe200078e00ff */
[----:B------:R-:W-:Y:S01]  /*1fc0*/  UMOV UR4, 0x40 ;  /* 0x0000004000047882 */ /* 0x000fe20000000000 */
[----:B------:R-:W-:Y:S01]  /*1fd0*/  UVIRTCOUNT.DEALLOC.SMPOOL 0x80 ;  /* 0x000000800000784c */ /* 0x000fe20000000000 */
[----:B------:R-:W-:-:S09]  /*1fe0*/  ULEA UR4, UR5, UR4, 0x18 ;  /* 0x0000000405047291 */ /* 0x000fd2000f8ec0ff */
[----:B------:R1:W-:Y:S03]  /*1ff0*/  @P6 STS.U8 [UR4], R6 ;  /* 0x00000006ff006988 */ /* 0x0003e60008000004 */
.L_x_5:
[----:B------:R-:W-:Y:S01]  /*2000*/  UIADD3 UR12, UPT, UPT, UR18, UR12, URZ ;  /* 0x0000000c120c7290 */ /* 0x000fe2000fffe0ff */
[----:B------:R-:W-:Y:S01]  /*2010*/  @!P5 IMAD.MOV R63, RZ, RZ, -R63 ;  /* 0x000000ffff3fd224 */ /* 0x000fe200078e0a3f */
[----:B------:R-:W-:Y:S01]  /*2020*/  VOTEU.ALL UP0, P2 ;  /* 0x0000000000ff7886 */ /* 0x000fe20001000000 */
[----:B------:R-:W-:Y:S01]  /*2030*/  UMOV UR13, UR10 ;  /* 0x0000000a000d7c82 */ /* 0x000fe20008000000 */
[----:B------:R-:W-:Y:S01]  /*2040*/  VOTEU.ALL UP1, P2 ;  /* 0x0000000000ff7886 */ /* 0x000fe20001020000 */
[----:B------:R-:W-:Y:S01]  /*2050*/  IADD3 R51, P5, PT, R5, UR20, RZ ;  /* 0x0000001405337c10 */ /* 0x000fe2000ffbe0ff */
[----:B------:R-:W-:Y:S01]  /*2060*/  IMAD R34, R82, 0x2, R20 ;  /* 0x0000000252227824 */ /* 0x000fe200078e0214 */
[----:B------:R-:W-:-:S04]  /*2070*/  @!UP0 UIADD3 UR4, UPT, UPT, -UR6, 0x100000, URZ ;  /* 0x0010000006048890 */ /* 0x000fc8000fffe1ff */
[----:B------:R-:W-:Y:S02]  /*2080*/  @!UP0 USHF.L.U32 UR5, UR4, 0xb, URZ ;  /* 0x0000000b04058899 */ /* 0x000fe400080006ff */
[----:B------:R-:W-:Y:S01]  /*2090*/  @!UP0 USHF.L.U32 UR4, UR4, 0x1, URZ ;  /* 0x0000000104048899 */ /* 0x000fe200080006ff */
[----:B------:R-:W-:Y:S01]  /*20a0*/  ISETP.LT.AND P6, PT, R3, R126, P0 ;  /* 0x0000007e0300720c */ /* 0x000fe200007c1270 */
[----:B------:R-:W-:Y:S01]  /*20b0*/  STTM.16dp32bit_t0_t15.x64 tmem[UR12], RZ ;  /* 0x000000ff000079ed */ /* 0x000fe20008b0000c */
[----:B------:R-:W-:Y:S01]  /*20c0*/  STTM.16dp32bit_t16_t31.x64 tmem[UR12+0x40], RZ ;  /* 0x000040ff000079ed */ /* 0x000fe20008b2000c */
[----:B------:R-:W2:Y:S02]  /*20d0*/  FENCE.VIEW.ASYNC.T ;  /* 0x00000000000073c6 */ /* 0x000ea40000000200 */
[----:B--2---:R-:W-:Y:S01]  /*20e0*/  BAR.SYNC.DEFER_BLOCKING 0x0 ;  /* 0x0000000000007b1d */ /* 0x004fe20000010000 */
[----:B------:R-:W-:Y:S01]  /*20f0*/  LEA.HI.X.SX32 R53, R5, UR21, 0x1, P5 ;  /* 0x0000001505357c11 */ /* 0x000fe2000a8f0eff */
[----:B------:R-:W-:Y:S01]  /*2100*/  IMAD R52, R82, 0x2, R34 ;  /* 0x0000000252347824 */ /* 0x000fe200078e0222 */
[----:B-1----:R-:W-:Y:S01]  /*2110*/  IADD3 R6, P5, PT, R8, R51, RZ ;  /* 0x0000003308067210 */ /* 0x002fe20007fbe0ff */
[----:B------:R-:W-:Y:S01]  /*2120*/  @!P4 IMAD.MOV R100, RZ, RZ, -R100 ;  /* 0x000000ffff64c224 */ /* 0x000fe200078e0a64 */
[----:B------:R-:W-:Y:S01]  /*2130*/  LOP3.LUT R5, R3, 0x8, RZ, 0xfc, !PT ;  /* 0x0000000803057812 */ /* 0x000fe200078efcff */
[----:B------:R-:W-:Y:S01]  /*2140*/  IMAD R10, R82, 0x2, R52 ;  /* 0x00000002520a7824 */ /* 0x000fe200078e0234 */
[----:B------:R-:W-:Y:S01]  /*2150*/  LEA.HI.X.SX32 R7, R8, R53, 0x1, P5 ;  /* 0x0000003508077211 */ /* 0x000fe200028f0eff */
[----:B------:R-:W-:Y:S01]  /*2160*/  @!P3 IMAD.MOV R64, RZ, RZ, -R64 ;  /* 0x000000ffff40b224 */ /* 0x000fe200078e0a40 */
[----:B------:R-:W-:-:S02]  /*2170*/  PRMT R140, RZ, 0x7610, R140 ;  /* 0x00007610ff8c7816 */ /* 0x000fc4000000008c */
[----:B------:R-:W-:Y:S02]  /*2180*/  PRMT R142, RZ, 0x7610, R142 ;  /* 0x00007610ff8e7816 */ /* 0x000fe4000000008e */
[----:B------:R-:W-:Y:S02]  /*2190*/  PRMT R144, RZ, 0x7610, R144 ;  /* 0x00007610ff907816 */ /* 0x000fe40000000090 */
[----:B------:R-:W-:Y:S02]  /*21a0*/  PRMT R122, RZ, 0x7610, R122 ;  /* 0x00007610ff7a7816 */ /* 0x000fe4000000007a */
[----:B------:R-:W-:Y:S02]  /*21b0*/  PRMT R148, RZ, 0x7610, R148 ;  /* 0x00007610ff947816 */ /* 0x000fe40000000094 */
[----:B------:R-:W-:Y:S02]  /*21c0*/  PRMT R152, RZ, 0x7610, R152 ;  /* 0x00007610ff987816 */ /* 0x000fe40000000098 */
[----:B------:R-:W-:Y:S01]  /*21d0*/  PRMT R160, RZ, 0x7610, R160 ;  /* 0x00007610ffa07816 */ /* 0x000fe200000000a0 */
[----:B------:R-:W-:Y:S01]  /*21e0*/  IMAD.MOV.U32 R72, RZ, RZ, R32 ;  /* 0x000000ffff487224 */ /* 0x000fe200078e0020 */
[----:B------:R-:W-:Y:S01]  /*21f0*/  PRMT R123, RZ, 0x7610, R123 ;  /* 0x00007610ff7b7816 */ /* 0x000fe2000000007b */
[----:B------:R-:W1:Y:S02]  /*2200*/  FENCE.VIEW.ASYNC.S ;  /* 0x00000000000073c6 */ /* 0x000e640000000000 */
[----:B-1----:R1:W2:Y:S02]  /*2210*/  @!UP1 SYNCS.EXCH.64 URZ, [UR13], UR4 ;  /* 0x000000040dff95b2 */ /* 0x0022a40008000100 */
[----:B--2---:R-:W-:Y:S01]  /*2220*/  BAR.SYNC.DEFER_BLOCKING 0x0 ;  /* 0x0000000000007b1d */ /* 0x004fe20000010000 */
[----:B------:R-:W-:Y:S01]  /*2230*/  IMAD R22, R82, 0x2, R10 ;  /* 0x0000000252167824 */ /* 0x000fe200078e020a */
[----:B------:R-:W-:-:S02]  /*2240*/  ISETP.GE.AND P4, PT, R11, RZ, PT ;  /* 0x000000ff0b00720c */ /* 0x000fc40003f86270 */
[----:B------:R-:W-:Y:S01]  /*2250*/  ISETP.LT.AND P5, PT, R5, R126, P0 ;  /* 0x0000007e0500720c */ /* 0x000fe200007a1270 */
[C---:B------:R-:W-:Y:S01]  /*2260*/  IMAD R74, R82.reuse, 0x2, R22 ;  /* 0x00000002524a7824 */ /* 0x040fe200078e0216 */
[----:B------:R-:W-:Y:S01]  /*2270*/  PRMT R158, RZ, 0x7610, R158 ;  /* 0x00007610ff9e7816 */ /* 0x000fe2000000009e */
[----:B------:R-:W-:Y:S01]  /*2280*/  IMAD.MOV.U32 R106, RZ, RZ, R36 ;  /* 0x000000ffff6a7224 */ /* 0x000fe200078e0024 */
[----:B------:R-:W-:Y:S01]  /*2290*/  PRMT R156, RZ, 0x7610, R156 ;  /* 0x00007610ff9c7816 */ /* 0x000fe2000000009c */
[----:B------:R-:W-:Y:S02]  /*22a0*/  IMAD R14, R82, 0x4, R74 ;  /* 0x00000004520e7824 */ /* 0x000fe400078e024a */
[----:B------:R-:W-:Y:S01]  /*22b0*/  IMAD.MOV.U32 R76, RZ, RZ, R38 ;  /* 0x000000ffff4c7224 */ /* 0x000fe200078e0026 */
[----:B------:R-:W-:Y:S02]  /*22c0*/  PRMT R154, RZ, 0x7610, R154 ;  /* 0x00007610ff9a7816 */ /* 0x000fe4000000009a */
[----:B------:R-:W-:-:S02]  /*22d0*/  LEA.HI R43, R69, 0x1e, RZ, 0x1a ;  /* 0x0000001e452b7811 */ /* 0x000fc400078fd0ff */
[----:B------:R-:W-:Y:S01]  /*22e0*/  PRMT R150, RZ, 0x7610, R150 ;  /* 0x00007610ff967816 */ /* 0x000fe20000000096 */
[----:B------:R-:W-:Y:S01]  /*22f0*/  IMAD.MOV.U32 R108, RZ, RZ, R47 ;  /* 0x000000ffff6c7224 */ /* 0x000fe200078e002f */
[----:B------:R-:W2:Y:S01]  /*2300*/  LDCU UR7, c[0x0][0x3b0] ;  /* 0x00007600ff0777ac */ /* 0x000ea20008000800 */
[----:B------:R-:W3:Y:S01]  /*2310*/  @P6 LDG.E.U8 R120, desc[UR16][R6.64] ;  /* 0x0000001006786981 */ /* 0x000ee2000c1e1100 */
[----:B------:R-:W-:-:S04]  /*2320*/  IADD3 R8, P6, PT, R10, R51, RZ ;  /* 0x000000330a087210 */ /* 0x000fc80007fde0ff */
[----:B------:R-:W-:Y:S02]  /*2330*/  LEA.HI.X.SX32 R9, R10, R53, 0x1, P6 ;  /* 0x000000350a097211 */ /* 0x000fe400030f0eff */
[----:B------:R-:W-:Y:S01]  /*2340*/  ISETP.GE.AND P6, PT, R13, RZ, PT ;  /* 0x000000ff0d00720c */ /* 0x000fe20003fc6270 */
[C---:B------:R-:W-:Y:S01]  /*2350*/  IMAD R26, R82.reuse, 0x2, R14 ;  /* 0x00000002521a7824 */ /* 0x040fe200078e020e */
[C---:B------:R-:W-:Y:S01]  /*2360*/  LOP3.LUT R10, R3.reuse, 0x10, RZ, 0xfc, !PT ;  /* 0x00000010030a7812 */ /* 0x040fe200078efcff */
[----:B------:R-:W-:Y:S01]  /*2370*/  @!P4 IMAD.MOV R65, RZ, RZ, -R65 ;  /* 0x000000ffff41c224 */ /* 0x000fe200078e0a41 */
[----:B------:R-:W-:Y:S01]  /*2380*/  LOP3.LUT R11, R3, 0x18, RZ, 0xfc, !PT ;  /* 0x00000018030b7812 */ /* 0x000fe200078efcff */
[----:B------:R-:W-:Y:S01]  /*2390*/  IMAD R78, R82, 0x2, R26 ;  /* 0x00000002524e7824 */ /* 0x000fe200078e021a */
[-C--:B------:R-:W-:Y:S01]  /*23a0*/  ISETP.LT.AND P3, PT, R10, R126.reuse, P0 ;  /* 0x0000007e0a00720c */ /* 0x080fe20000761270 */
[----:B------:R-:W4:Y:S01]  /*23b0*/  @P5 LDG.E.U8 R140, desc[UR16][R8.64] ;  /* 0x00000010088c5981 */ /* 0x000f22000c1e1100 */
[----:B------:R-:W-:Y:S01]  /*23c0*/  ISETP.GE.AND P4, PT, R15, RZ, PT ;  /* 0x000000ff0f00720c */ /* 0x000fe20003f86270 */
[----:B------:R-:W-:Y:S01]  /*23d0*/  IMAD R54, R82, 0x2, R78 ;  /* 0x0000000252367824 */ /* 0x000fe200078e024e */
[----:B------:R-:W-:-:S03]  /*23e0*/  ISETP.LT.AND P5, PT, R11, R126, P0 ;  /* 0x0000007e0b00720c */ /* 0x000fc600007a1270 */
[----:B------:R-:W-:Y:S01]  /*23f0*/  @!P6 IMAD.MOV R102, RZ, RZ, -R102 ;  /* 0x000000ffff66e224 */ /* 0x000fe200078e0a66 */
[----:B------:R-:W-:Y:S01]  /*2400*/  IADD3 R12, P6, PT, R14, R51, RZ ;  /* 0x000000330e0c7210 */ /* 0x000fe20007fde0ff */
[----:B------:R-:W-:-:S03]  /*2410*/  IMAD R28, R82, 0x2, R54 ;  /* 0x00000002521c7824 */ /* 0x000fc600078e0236 */
[----:B------:R-:W-:Y:S02]  /*2420*/  LEA.HI.X.SX32 R13, R14, R53, 0x1, P6 ;  /* 0x000000350e0d7211 */ /* 0x000fe400030f0eff */
[C---:B------:R-:W-:Y:S02]  /*2430*/  LOP3.LUT R14, R3.reuse, 0x2, RZ, 0xfc, !PT ;  /* 0x00000002030e7812 */ /* 0x040fe400078efcff */
[----:B------:R-:W-:Y:S01]  /*2440*/  IADD3 R16, P6, PT, R28, R51, RZ ;  /* 0x000000331c107210 */ /* 0x000fe20007fde0ff */
[----:B------:R-:W5:Y:S01]  /*2450*/  @P3 LDG.E.U8 R142, desc[UR16][R12.64] ;  /* 0x000000100c8e3981 */ /* 0x000f62000c1e1100 */
[----:B------:R-:W-:Y:S02]  /*2460*/  ISETP.LT.AND P3, PT, R14, R126, P0 ;  /* 0x0000007e0e00720c */ /* 0x000fe40000761270 */
[----:B------:R-:W-:Y:S02]  /*2470*/  LEA.HI.X.SX32 R17, R28, R53, 0x1, P6 ;  /* 0x000000351c117211 */ /* 0x000fe400030f0eff */
[----:B------:R-:W-:Y:S01]  /*2480*/  IADD3 R18, P6, PT, R20, R51, RZ ;  /* 0x0000003314127210 */ /* 0x000fe20007fde0ff */
[----:B------:R-:W-:Y:S01]  /*2490*/  @!P4 IMAD.MOV R103, RZ, RZ, -R103 ;  /* 0x000000ffff67c224 */ /* 0x000fe200078e0a67 */
[----:B------:R-:W-:Y:S01]  /*24a0*/  LOP3.LUT R15, R3, 0xa, RZ, 0xfc, !PT ;  /* 0x0000000a030f7812 */ /* 0x000fe200078efcff */
[----:B------:R-:W3:Y:S01]  /*24b0*/  @P5 LDG.E.U8 R144, desc[UR16][R16.64] ;  /* 0x0000001010905981 */ /* 0x000ee2000c1e1100 */
[----:B------:R-:W-:-:S02]  /*24c0*/  ISETP.GE.AND P4, PT, R24, RZ, PT ;  /* 0x000000ff1800720c */ /* 0x000fc40003f86270 */
[----:B------:R-:W-:Y:S02]  /*24d0*/  LEA.HI.X.SX32 R19, R20, R53, 0x1, P6 ;  /* 0x0000003514137211 */ /* 0x000fe400030f0eff */
[----:B------:R-:W-:Y:S02]  /*24e0*/  ISETP.LT.AND P5, PT, R15, R126, P0 ;  /* 0x0000007e0f00720c */ /* 0x000fe400007a1270 */
[C---:B------:R-:W-:Y:S01]  /*24f0*/  IADD3 R20, P6, PT, R22.reuse, R51, RZ ;  /* 0x0000003316147210 */ /* 0x040fe20007fde0ff */
[----:B------:R-:W3:Y:S01]  /*2500*/  @P3 LDG.E.U8 R122, desc[UR16][R18.64] ;  /* 0x00000010127a3981 */ /* 0x000ee2000c1e1100 */
[----:B------:R-:W-:Y:S02]  /*2510*/  ISETP.GE.AND P3, PT, R21, RZ, PT ;  /* 0x000000ff1500720c */ /* 0x000fe40003f66270 */
[----:B------:R-:W-:Y:S02]  /*2520*/  LEA.HI.X.SX32 R21, R22, R53, 0x1, P6 ;  /* 0x0000003516157211 */ /* 0x000fe400030f0eff */
[----:B------:R-:W-:-:S02]  /*2530*/  LOP3.LUT R22, R3, 0x12, RZ, 0xfc, !PT ;  /* 0x0000001203167812 */ /* 0x000fc400078efcff */
[----:B------:R-:W-:Y:S01]  /*2540*/  ISETP.GE.AND P6, PT, R23, RZ, PT ;  /* 0x000000ff1700720c */ /* 0x000fe20003fc6270 */
[----:B------:R-:W-:Y:S01]  /*2550*/  @!P4 IMAD.MOV R66, RZ, RZ, -R66 ;  /* 0x000000ffff42c224 */ /* 0x000fe200078e0a42 */
[-C--:B------:R-:W-:Y:S01]  /*2560*/  ISETP.LT.AND P4, PT, R22, R126.reuse, P0 ;  /* 0x0000007e1600720c */ /* 0x080fe20000781270 */
[----:B------:R-:W3:Y:S01]  /*2570*/  @P5 LDG.E.U8 R148, desc[UR16][R20.64] ;  /* 0x0000001014945981 */ /* 0x000ee2000c1e1100 */
[----:B------:R-:W-:Y:S01]  /*2580*/  LOP3.LUT R23, R3, 0x1a, RZ, 0xfc, !PT ;  /* 0x0000001a03177812 */ /* 0x000fe200078efcff */
[----:B------:R-:W-:Y:S01]  /*2590*/  IMAD R80, R82, 0x2, R28 ;  /* 0x0000000252507824 */ /* 0x000fe200078e021c */
[C---:B------:R-:W-:Y:S01]  /*25a0*/  IADD3 R24, P5, PT, R26.reuse, R51, RZ ;  /* 0x000000331a187210 */ /* 0x040fe20007fbe0ff */
[----:B------:R-:W-:Y:S01]  /*25b0*/  @!P3 IMAD.MOV R104, RZ, RZ, -R104 ;  /* 0x000000ffff68b224 */ /* 0x000fe200078e0a68 */
[----:B------:R-:W-:Y:S02]  /*25c0*/  ISETP.LT.AND P3, PT, R23, R126, P0 ;  /* 0x0000007e1700720c */ /* 0x000fe40000761270 */
[----:B------:R-:W-:-:S02]  /*25d0*/  LEA.HI.X.SX32 R25, R26, R53, 0x1, P5 ;  /* 0x000000351a197211 */ /* 0x000fc400028f0eff */
[----:B------:R-:W-:Y:S01]  /*25e0*/  LOP3.LUT R26, R3, 0x4, RZ, 0xfc, !PT ;  /* 0x00000004031a7812 */ /* 0x000fe200078efcff */
[----:B------:R-:W-:Y:S01]  /*25f0*/  @!P6 IMAD.MOV R70, RZ, RZ, -R70 ;  /* 0x000000ffff46e224 */ /* 0x000fe200078e0a46 */
[----:B------:R-:W-:Y:S01]  /*2600*/  ISETP.GE.AND P5, PT, R27, RZ, PT ;  /* 0x000000ff1b00720c */ /* 0x000fe20003fa6270 */
[----:B------:R-:W3:Y:S01]  /*2610*/  @P4 LDG.E.U8 R152, desc[UR16][R24.64] ;  /* 0x0000001018984981 */ /* 0x000ee2000c1e1100 */
[----:B------:R-:W-:Y:S02]  /*2620*/  IADD3 R28, P6, PT, R80, R51, RZ ;  /* 0x00000033501c7210 */ /* 0x000fe40007fde0ff */
[----:B------:R-:W-:Y:S02]  /*2630*/  ISETP.LT.AND P4, PT, R26, R126, P0 ;  /* 0x0000007e1a00720c */ /* 0x000fe40000781270 */
[----:B------:R-:W-:Y:S02]  /*2640*/  LEA.HI.X.SX32 R29, R80, R53, 0x1, P6 ;  /* 0x00000035501d7211 */ /* 0x000fe400030f0eff */
[----:B------:R-:W-:-:S02]  /*2650*/  LOP3.LUT R27, R3, 0xc, RZ, 0xfc, !PT ;  /* 0x0000000c031b7812 */ /* 0x000fc400078efcff */
[C---:B------:R-:W-:Y:S01]  /*2660*/  IADD3 R30, P6, PT, R34.reuse, R51, RZ ;  /* 0x00000033221e7210 */ /* 0x040fe20007fde0ff */
[----:B------:R-:W3:Y:S01]  /*2670*/  @P3 LDG.E.U8 R160, desc[UR16][R28.64] ;  /* 0x000000101ca03981 */ /* 0x000ee2000c1e1100 */
[----:B------:R-:W-:Y:S02]  /*2680*/  ISETP.LT.AND P3, PT, R27, R126, P0 ;  /* 0x0000007e1b00720c */ /* 0x000fe40000761270 */
[----:B------:R-:W-:Y:S01]  /*2690*/  LEA.HI.X.SX32 R31, R34, R53, 0x1, P6 ;  /* 0x00000035221f7211 */ /* 0x000fe200030f0eff */
[----:B------:R-:W-:Y:S01]  /*26a0*/  @!P5 IMAD.MOV R72, RZ, RZ, -R72 ;  /* 0x000000ffff48d224 */ /* 0x000fe200078e0a48 */
[----:B------:R-:W-:Y:S02]  /*26b0*/  ISETP.GE.AND P5, PT, R37, RZ, PT ;  /* 0x000000ff2500720c */ /* 0x000fe40003fa6270 */
[----:B------:R-:W-:Y:S01]  /*26c0*/  IADD3 R32, P6, PT, R74, R51, RZ ;  /* 0x000000334a207210 */ /* 0x000fe20007fde0ff */
[----:B------:R-:W3:Y:S01]  /*26d0*/  @P4 LDG.E.U8 R123, desc[UR16][R30.64] ;  /* 0x000000101e7b4981 */ /* 0x000ee2000c1e1100 */
[----:B------:R-:W-:-:S02]  /*26e0*/  ISETP.GE.AND P4, PT, R33, RZ, PT ;  /* 0x000000ff2100720c */ /* 0x000fc40003f86270 */
[----:B------:R-:W-:Y:S02]  /*26f0*/  LEA.HI.X.SX32 R33, R74, R53, 0x1, P6 ;  /* 0x000000354a217211 */ /* 0x000fe400030f0eff */
[----:B------:R-:W-:Y:S01]  /*2700*/  LOP3.LUT R34, R3, 0x14, RZ, 0xfc, !PT ;  /* 0x0000001403227812 */ /* 0x000fe200078efcff */
[----:B------:R-:W-:Y:S02]  /*2710*/  IMAD.MOV.U32 R74, RZ, RZ, R44 ;  /* 0x000000ffff4a7224 */ /* 0x000fe400078e002c */
[----:B------:R-:W3:Y:S01]  /*2720*/  @P3 LDG.E.U8 R158, desc[UR16][R32.64] ;  /* 0x00000010209e3981 */ /* 0x000ee2000c1e1100 */
[----:B------:R-:W-:Y:S01]  /*2730*/  ISETP.LT.AND P3, PT, R34, R126, P0 ;  /* 0x0000007e2200720c */ /* 0x000fe20000761270 */
[----:B------:R-:W-:Y:S01]  /*2740*/  @!P5 IMAD.MOV R74, RZ, RZ, -R74 ;  /* 0x000000ffff4ad224 */ /* 0x000fe200078e0a4a */
[----:B------:R-:W-:-:S04]  /*2750*/  IADD3 R36, P5, PT, R78, R51, RZ ;  /* 0x000000334e247210 */ /* 0x000fc80007fbe0ff */
[----:B------:R-:W-:-:S07]  /*2760*/  LEA.HI.X.SX32 R37, R78, R53, 0x1, P5 ;  /* 0x000000354e257211 */ /* 0x000fce00028f0eff */
[----:B------:R-:W3:Y:S01]  /*2770*/  @P3 LDG.E.U8 R156, desc[UR16][R36.64] ;  /* 0x00000010249c3981 */ /* 0x000ee2000c1e1100 */
[----:B------:R-:W-:Y:S02]  /*2780*/  ISETP.GE.AND P6, PT, R35, RZ, PT ;  /* 0x000000ff2300720c */ /* 0x000fe40003fc6270 */
[----:B------:R-:W-:Y:S01]  /*2790*/  LOP3.LUT R35, R3, 0x1c, RZ, 0xfc, !PT ;  /* 0x0000001c03237812 */ /* 0x000fe200078efcff */
[----:B------:R-:W-:Y:S02]  /*27a0*/  @!P4 IMAD.MOV R106, RZ, RZ, -R106 ;  /* 0x000000ffff6ac224 */ /* 0x000fe400078e0a6a */
[----:B------:R-:W-:Y:S01]  /*27b0*/  IMAD R80, R82, 0x2, R80 ;  /* 0x0000000252507824 */ /* 0x000fe200078e0250 */
[----:B------:R-:W-:Y:S02]  /*27c0*/  ISETP.LT.AND P4, PT, R35, R126, P0 ;  /* 0x0000007e2300720c */ /* 0x000fe40000781270 */
[----:B------:R-:W-:Y:S02]  /*27d0*/  ISETP.GE.AND P5, PT, R39, RZ, PT ;  /* 0x000000ff2700720c */ /* 0x000fe40003fa6270 */
[----:B------:R-:W-:-:S03]  /*27e0*/  LEA.HI R39, R69, 0xe, RZ, 0x1a ;  /* 0x0000000e45277811 */ /* 0x000fc600078fd0ff */
[----:B------:R-:W-:Y:S01]  /*27f0*/  @!P6 IMAD.MOV R76, RZ, RZ, -R76 ;  /* 0x000000ffff4ce224 */ /* 0x000fe200078e0a4c */
[C---:B------:R-:W-:Y:S02]  /*2800*/  IADD3 R38, P6, PT, R80.reuse, R51, RZ ;  /* 0x0000003350267210 */ /* 0x040fe40007fde0ff */
[----:B------:R-:W-:Y:S02]  /*2810*/  ISETP.GE.AND P3, PT, R41, RZ, PT ;  /* 0x000000ff2900720c */ /* 0x000fe40003f66270 */
[----:B------:R-:W-:Y:S01]  /*2820*/  LEA.HI.X.SX32 R41, R80, R53, 0x1, P6 ;  /* 0x0000003550297211 */ /* 0x000fe200030f0eff */
[----:B------:R-:W-:Y:S01]  /*2830*/  IMAD.MOV.U32 R78, RZ, RZ, R40 ;  /* 0x000000ffff4e7224 */ /* 0x000fe200078e0028 */
[C---:B------:R-:W-:Y:S01]  /*2840*/  ISETP.LT.AND P6, PT, R39.reuse, R126, P0 ;  /* 0x0000007e2700720c */ /* 0x040fe200007c1270 */
[----:B------:R-:W-:Y:S02]  /*2850*/  @P4 IMAD.MOV.U32 R40, RZ, RZ, R38 ;  /* 0x000000ffff284224 */ /* 0x000fe400078e0026 */
[----:B------:R-:W-:-:S02]  /*2860*/  IMAD R44, R39, R82, RZ ;  /* 0x00000052272c7224 */ /* 0x000fc400078e02ff */
[----:B------:R-:W-:Y:S01]  /*2870*/  @!P5 IMAD.MOV R78, RZ, RZ, -R78 ;  /* 0x000000ffff4ed224 */ /* 0x000fe200078e0a4e */
[----:B------:R0:W3:Y:S01]  /*2880*/  @P4 LDG.E.U8 R154, desc[UR16][R40.64] ;  /* 0x00000010289a4981 */ /* 0x0000e2000c1e1100 */
[----:B------:R-:W-:Y:S01]  /*2890*/  ISETP.GE.AND P4, PT, R45, RZ, PT ;  /* 0x000000ff2d00720c */ /* 0x000fe20003f86270 */
[----:B------:R-:W-:Y:S02]  /*28a0*/  IMAD.MOV.U32 R80, RZ, RZ, R42 ;  /* 0x000000ffff507224 */ /* 0x000fe400078e002a */
[----:B------:R-:W-:Y:S01]  /*28b0*/  IMAD R84, R43, R82, RZ ;  /* 0x000000522b547224 */ /* 0x000fe200078e02ff */
[----:B0-----:R-:W-:-:S04]  /*28c0*/  IADD3 R40, P5, PT, R44, R51, RZ ;  /* 0x000000332c287210 */ /* 0x001fc80007fbe0ff */
[----:B------:R-:W-:Y:S01]  /*28d0*/  LEA.HI.X.SX32 R45, R44, R53, 0x1, P5 ;  /* 0x000000352c2d7211 */ /* 0x000fe200028f0eff */
[----:B------:R-:W-:Y:S02]  /*28e0*/  @P6 IMAD.MOV.U32 R44, RZ, RZ, R40 ;  /* 0x000000ffff2c6224 */ /* 0x000fe400078e0028 */
[----:B------:R-:W-:Y:S01]  /*28f0*/  @!P3 IMAD.MOV R80, RZ, RZ, -R80 ;  /* 0x000000ffff50b224 */ /* 0x000fe200078e0a50 */
[----:B------:R-:W-:Y:S02]  /*2900*/  ISETP.GE.AND P3, PT, R71, RZ, PT ;  /* 0x000000ff4700720c */ /* 0x000fe40003f66270 */
[----:B------:R0:W3:Y:S01]  /*2910*/  @P6 LDG.E.U8 R150, desc[UR16][R44.64] ;  /* 0x000000102c966981 */ /* 0x0000e2000c1e1100 */
[C---:B------:R-:W-:Y:S01]  /*2920*/  IADD3 R42, P6, PT, R84.reuse, R51, RZ ;  /* 0x00000033542a7210 */ /* 0x040fe20007fde0ff */
[----:B------:R-:W-:Y:S01]  /*2930*/  @!P4 IMAD.MOV R108, RZ, RZ, -R108 ;  /* 0x000000ffff6cc224 */ /* 0x000fe200078e0a6c */
[----:B------:R-:W-:Y:S02]  /*2940*/  ISETP.LT.AND P5, PT, R43, R126, P0 ;  /* 0x0000007e2b00720c */ /* 0x000fe400007a1270 */
[----:B------:R-:W-:-:S02]  /*2950*/  LEA.HI.X.SX32 R47, R84, R53, 0x1, P6 ;  /* 0x00000035542f7211 */ /* 0x000fc400030f0eff */
[----:B------:R-:W-:Y:S02]  /*2960*/  ISETP.GE.AND P6, PT, R67, RZ, PT ;  /* 0x000000ff4300720c */ /* 0x000fe40003fc6270 */
[----:B------:R-:W-:Y:S01]  /*2970*/  ISETP.GE.AND P4, PT, R61, RZ, PT ;  /* 0x000000ff3d00720c */ /* 0x000fe20003f86270 */
[----:B------:R-:W-:Y:S01]  /*2980*/  IMAD.MOV.U32 R90, RZ, RZ, R46 ;  /* 0x000000ffff5a7224 */ /* 0x000fe200078e002e */
[----:B0-----:R-:W-:-:S03]  /*2990*/  LOP3.LUT R44, R69, 0x1f, RZ, 0xc0, !PT ;  /* 0x0000001f452c7812 */ /* 0x001fc600078ec0ff */
[----:B------:R-:W-:Y:S01]  /*29a0*/  @!P3 IMAD.MOV R90, RZ, RZ, -R90 ;  /* 0x000000ffff5ab224 */ /* 0x000fe200078e0a5a */
[----:B------:R-:W-:Y:S02]  /*29b0*/  ISETP.NE.AND P3, PT, R57, RZ, PT ;  /* 0x000000ff3900720c */ /* 0x000fe40003f65270 */
[----:B------:R-:W-:Y:S01]  /*29c0*/  LOP3.LUT R57, RZ, R57, RZ, 0x33, !PT ;  /* 0x00000039ff397212 */ /* 0x000fe200078e33ff */
[----:B------:R-:W-:Y:S01]  /*29d0*/  @P5 IMAD.MOV.U32 R46, RZ, RZ, R42 ;  /* 0x000000ffff2e5224 */ /* 0x000fe200078e002a */
[----:B------:R-:W-:Y:S01]  /*29e0*/  PRMT R146, RZ, 0x7610, R146 ;  /* 0x00007610ff927816 */ /* 0x000fe20000000092 */
[----:B------:R-:W-:Y:S01]  /*29f0*/  IMAD R121, R44, R83, RZ ;  /* 0x000000532c797224 */ /* 0x000fe200078e02ff */
[C---:B------:R-:W-:Y:S01]  /*2a00*/  SEL R48, R57.reuse, R48, !P3 ;  /* 0x0000003039307207 */ /* 0x040fe20005800000 */
[----:B------:R-:W-:Y:S02]  /*2a10*/  @!P6 IMAD.MOV R56, RZ, RZ, -R56 ;  /* 0x000000ffff38e224 */ /* 0x000fe400078e0a38 */
[----:B------:R-:W-:Y:S01]  /*2a20*/  @!P4 IMAD.MOV R60, RZ, RZ, -R60 ;  /* 0x000000ffff3cc224 */ /* 0x000fe200078e0a3c */
[----:B------:R0:W3:Y:S01]  /*2a30*/  @P5 LDG.E.U8 R146, desc[UR16][R46.64] ;  /* 0x000000102e925981 */ /* 0x0000e2000c1e1100 */
[C---:B------:R-:W-:Y:S01]  /*2a40*/  SEL R67, R57.reuse, R55, !P3 ;  /* 0x0000003739437207 */ /* 0x040fe20005800000 */
[----:B--2---:R-:W-:Y:S01]  /*2a50*/  IMAD R55, R48, UR7, RZ ;  /* 0x0000000730377c24 */ /* 0x004fe2000f8e02ff */
[----:B------:R-:W-:-:S02]  /*2a60*/  SEL R61, R57, R49, !P3 ;  /* 0x00000031393d7207 */ /* 0x000fc40005800000 */
[----:B------:R-:W-:Y:S02]  /*2a70*/  SEL R107, R57, R78, !P3 ;  /* 0x0000004e396b7207 */ /* 0x000fe40005800000 */
[----:B------:R-:W-:Y:S02]  /*2a80*/  IADD3 R118, P5, PT, R121, UR22, RZ ;  /* 0x0000001679767c10 */ /* 0x000fe4000ffbe0ff */
[C---:B------:R-:W-:Y:S02]  /*2a90*/  SEL R88, R57.reuse, R88, !P3 ;  /* 0x0000005839587207 */ /* 0x040fe40005800000 */
[C---:B------:R-:W-:Y:S02]  /*2aa0*/  SEL R96, R57.reuse, R96, !P3 ;  /* 0x0000006039607207 */ /* 0x040fe40005800000 */
[C---:B------:R-:W-:Y:S02]  /*2ab0*/  SEL R95, R57.reuse, R95, !P3 ;  /* 0x0000005f395f7207 */ /* 0x040fe40005800000 */
[----:B------:R-:W-:-:S02]  /*2ac0*/  SEL R73, R57, R58, !P3 ;  /* 0x0000003a39497207 */ /* 0x000fc40005800000 */
[C---:B------:R-:W-:Y:S02]  /*2ad0*/  SEL R94, R57.reuse, R94, !P3 ;  /* 0x0000005e395e7207 */ /* 0x040fe40005800000 */
[C---:B------:R-:W-:Y:S02]  /*2ae0*/  SEL R75, R57.reuse, R59, !P3 ;  /* 0x0000003b394b7207 */ /* 0x040fe40005800000 */
        /* <DEDUP_REMOVED lines=22> */
[----:B------:R-:W-:Y:S02]  /*2c50*/  ISETP.LT.AND P4, PT, R44, R126, P0 ;  /* 0x0000007e2c00720c */ /* 0x000fe40000781270 */
[C---:B0-----:R-:W-:Y:S01]  /*2c60*/  IADD3 R46, P3, PT, R52.reuse, R51, RZ ;  /* 0x00000033342e7210 */ /* 0x041fe20007f7e0ff */
[----:B------:R-:W-:Y:S01]  /*2c70*/  IMAD R56, R61, UR7, RZ ;  /* 0x000000073d387c24 */ /* 0x000fe2000f8e02ff */
[----:B------:R-:W-:Y:S02]  /*2c80*/  LEA.HI.X.SX32 R121, R121, UR23, 0x1, P5 ;  /* 0x0000001779797c11 */ /* 0x000fe4000a8f0eff */
[----:B------:R-:W-:Y:S02]  /*2c90*/  IADD3 R48, P5, PT, R55, R118, RZ ;  /* 0x0000007637307210 */ /* 0x000fe40007fbe0ff */
[----:B------:R-:W-:Y:S02]  /*2ca0*/  LEA.HI.X.SX32 R49, R52, R53, 0x1, P3 ;  /* 0x0000003534317211 */ /* 0x000fe400018f0eff */
[----:B------:R-:W-:-:S02]  /*2cb0*/  ISETP.NE.U32.AND P3, PT, R50, RZ, PT ;  /* 0x000000ff3200720c */ /* 0x000fc40003f65070 */
[----:B------:R-:W-:Y:S02]  /*2cc0*/  IADD3 R50, P6, PT, R54, R51, RZ ;  /* 0x0000003336327210 */ /* 0x000fe40007fde0ff */
[-C--:B------:R-:W-:Y:S01]  /*2cd0*/  LEA.HI.X.SX32 R51, R55, R121.reuse, 0x1, P5 ;  /* 0x0000007937337211 */ /* 0x080fe200028f0eff */
[----:B------:R-:W-:Y:S01]  /*2ce0*/  IMAD R57, R67, UR7, RZ ;  /* 0x0000000743397c24 */ /* 0x000fe2000f8e02ff */
[C---:B------:R-:W-:Y:S01]  /*2cf0*/  IADD3 R52, P5, PT, R56.reuse, R118, RZ ;  /* 0x0000007638347210 */ /* 0x040fe20007fbe0ff */
[----:B------:R-:W-:Y:S01]  /*2d00*/  IMAD R60, R73, UR7, RZ ;  /* 0x00000007493c7c24 */ /* 0x000fe2000f8e02ff */
[----:B------:R-:W-:Y:S01]  /*2d10*/  PRMT R127, RZ, 0x7610, R127 ;  /* 0x00007610ff7f7816 */ /* 0x000fe2000000007f */
[----:B------:R-:W-:Y:S01]  /*2d20*/  @P4 IMAD.MOV.U32 R58, RZ, RZ, R48 ;  /* 0x000000ffff3a4224 */ /* 0x000fe200078e0030 */
[----:B------:R-:W-:Y:S01]  /*2d30*/  LEA.HI.X.SX32 R55, R56, R121, 0x1, P5 ;  /* 0x0000007938377211 */ /* 0x000fe200028f0eff */
[----:B------:R-:W-:Y:S01]  /*2d40*/  @P4 IMAD.MOV.U32 R59, RZ, RZ, R51 ;  /* 0x000000ffff3b4224 */ /* 0x000fe200078e0033 */
[----:B------:R-:W-:-:S02]  /*2d50*/  LEA.HI.X.SX32 R53, R54, R53, 0x1, P6 ;  /* 0x0000003536357211 */ /* 0x000fc400030f0eff */
[-C--:B------:R-:W-:Y:S01]  /*2d60*/  IADD3 R54, P6, PT, R57, R118.reuse, RZ ;  /* 0x0000007639367210 */ /* 0x080fe20007fde0ff */
[----:B------:R-:W-:Y:S01]  /*2d70*/  IMAD R61, R75, UR7, RZ ;  /* 0x000000074b3d7c24 */ /* 0x000fe2000f8e02ff */
[----:B------:R-:W-:Y:S01]  /*2d80*/  IADD3 R56, P5, PT, R60, R118, RZ ;  /* 0x000000763c387210 */ /* 0x000fe20007fbe0ff */
[----:B------:R-:W-:Y:S01]  /*2d90*/  @P4 IMAD.MOV.U32 R62, RZ, RZ, R52 ;  /* 0x000000ffff3e4224 */ /* 0x000fe200078e0034 */
[----:B------:R-:W-:Y:S01]  /*2da0*/  PRMT R129, RZ, 0x7610, R129 ;  /* 0x00007610ff817816 */ /* 0x000fe20000000081 */
[----:B------:R-:W-:Y:S01]  /*2db0*/  @P4 IMAD.MOV.U32 R63, RZ, RZ, R55 ;  /* 0x000000ffff3f4224 */ /* 0x000fe200078e0037 */
[----:B------:R0:W2:Y:S01]  /*2dc0*/  @P4 LDG.E.U8 R127, desc[UR16][R58.64] ;  /* 0x000000103a7f4981 */ /* 0x0000a2000c1e1100 */
[----:B------:R-:W-:Y:S01]  /*2dd0*/  LEA.HI.X.SX32 R57, R57, R121, 0x1, P6 ;  /* 0x0000007939397211 */ /* 0x000fe200030f0eff */
[----:B------:R-:W-:Y:S01]  /*2de0*/  IMAD R64, R77, UR7, RZ ;  /* 0x000000074d407c24 */ /* 0x000fe2000f8e02ff */
[----:B------:R-:W-:Y:S01]  /*2df0*/  PRMT R131, RZ, 0x7610, R131 ;  /* 0x00007610ff837816 */ /* 0x000fe20000000083 */
[----:B------:R1:W2:Y:S01]  /*2e00*/  @P4 LDG.E.U8 R129, desc[UR16][R62.64] ;  /* 0x000000103e814981 */ /* 0x0002a2000c1e1100 */
[----:B------:R-:W-:-:S02]  /*2e10*/  PRMT R133, RZ, 0x7610, R133 ;  /* 0x00007610ff857816 */ /* 0x000fc40000000085 */
[-C--:B0-----:R-:W-:Y:S02]  /*2e20*/  LEA.HI.X.SX32 R59, R60, R121.reuse, 0x1, P5 ;  /* 0x000000793c3b7211 */ /* 0x081fe400028f0eff */
[CC--:B------:R-:W-:Y:S01]  /*2e30*/  IADD3 R58, P6, PT, R61.reuse, R118.reuse, RZ ;  /* 0x000000763d3a7210 */ /* 0x0c0fe20007fde0ff */
[----:B------:R-:W-:Y:S02]  /*2e40*/  @P4 IMAD.MOV.U32 R66, RZ, RZ, R56 ;  /* 0x000000ffff424224 */ /* 0x000fe400078e0038 */
[----:B-1----:R-:W-:Y:S02]  /*2e50*/  @P4 IMAD.MOV.U32 R62, RZ, RZ, R54 ;  /* 0x000000ffff3e4224 */ /* 0x002fe400078e0036 */
[----:B------:R-:W-:Y:S01]  /*2e60*/  @P4 IMAD.MOV.U32 R63, RZ, RZ, R57 ;  /* 0x000000ffff3f4224 */ /* 0x000fe200078e0039 */
[----:B------:R-:W-:Y:S01]  /*2e70*/  LEA.HI.X.SX32 R61, R61, R121, 0x1, P6 ;  /* 0x000000793d3d7211 */ /* 0x000fe200030f0eff */
[----:B------:R-:W-:Y:S01]  /*2e80*/  @P4 IMAD.MOV.U32 R67, RZ, RZ, R59 ;  /* 0x000000ffff434224 */ /* 0x000fe200078e003b */
[----:B------:R-:W-:Y:S01]  /*2e90*/  IADD3 R60, P5, PT, R64, R118, RZ ;  /* 0x00000076403c7210 */ /* 0x000fe20007fbe0ff */
[----:B------:R-:W-:Y:S01]  /*2ea0*/  IMAD R65, R81, UR7, RZ ;  /* 0x0000000751417c24 */ /* 0x000fe2000f8e02ff */
[----:B------:R0:W2:Y:S01]  /*2eb0*/  @P4 LDG.E.U8 R131, desc[UR16][R62.64] ;  /* 0x000000103e834981 */ /* 0x0000a2000c1e1100 */
[----:B------:R-:W-:Y:S01]  /*2ec0*/  IMAD R75, R84, UR7, RZ ;  /* 0x00000007544b7c24 */ /* 0x000fe2000f8e02ff */
[----:B------:R-:W-:-:S02]  /*2ed0*/  PRMT R135, RZ, 0x7610, R135 ;  /* 0x00007610ff877816 */ /* 0x000fc40000000087 */
[----:B------:R1:W2:Y:S01]  /*2ee0*/  @P4 LDG.E.U8 R133, desc[UR16][R66.64] ;  /* 0x0000001042854981 */ /* 0x0002a2000c1e1100 */
[----:B------:R-:W-:Y:S02]  /*2ef0*/  PRMT R137, RZ, 0x7610, R137 ;  /* 0x00007610ff897816 */ /* 0x000fe40000000089 */
[-C--:B0-----:R-:W-:Y:S02]  /*2f00*/  LEA.HI.X.SX32 R63, R64, R121.reuse, 0x1, P5 ;  /* 0x00000079403f7211 */ /* 0x081fe400028f0eff */
[-C--:B------:R-:W-:Y:S01]  /*2f10*/  IADD3 R62, P6, PT, R65, R118.reuse, RZ ;  /* 0x00000076413e7210 */ /* 0x080fe20007fde0ff */
[----:B-1----:R-:W-:Y:S02]  /*2f20*/  @P4 IMAD.MOV.U32 R66, RZ, RZ, R58 ;  /* 0x000000ffff424224 */ /* 0x002fe400078e003a */
[----:B------:R-:W-:Y:S01]  /*2f30*/  @P4 IMAD.MOV.U32 R67, RZ, RZ, R61 ;  /* 0x000000ffff434224 */ /* 0x000fe200078e003d */
[----:B------:R-:W-:Y:S01]  /*2f40*/  IADD3 R64, P5, PT, R75, R118, RZ ;  /* 0x000000764b407210 */ /* 0x000fe20007fbe0ff */
[----:B------:R-:W-:Y:S01]  /*2f50*/  IMAD R76, R85, UR7, RZ ;  /* 0x00000007554c7c24 */ /* 0x000fe2000f8e02ff */
[----:B------:R-:W-:Y:S01]  /*2f60*/  LEA.HI.X.SX32 R65, R65, R121, 0x1, P6 ;  /* 0x0000007941417211 */ /* 0x000fe200030f0eff */
[----:B------:R-:W-:Y:S01]  /*2f70*/  @P4 IMAD.MOV.U32 R72, RZ, RZ, R60 ;  /* 0x000000ffff484224 */ /* 0x000fe200078e003c */
[----:B------:R0:W2:Y:S01]  /*2f80*/  @P4 LDG.E.U8 R135, desc[UR16][R66.64] ;  /* 0x0000001042874981 */ /* 0x0000a2000c1e1100 */
[----:B------:R-:W-:Y:S01]  /*2f90*/  @P4 IMAD.MOV.U32 R73, RZ, RZ, R63 ;  /* 0x000000ffff494224 */ /* 0x000fe200078e003f */
[----:B------:R-:W-:Y:S01]  /*2fa0*/  PRMT R139, RZ, 0x7610, R139 ;  /* 0x00007610ff8b7816 */ /* 0x000fe2000000008b */
[----:B------:R-:W-:-:S03]  /*2fb0*/  IMAD R80, R70, UR7, RZ ;  /* 0x0000000746507c24 */ /* 0x000fc6000f8e02ff */
[----:B------:R1:W2:Y:S01]  /*2fc0*/  @P4 LDG.E.U8 R137, desc[UR16][R72.64] ;  /* 0x0000001048894981 */ /* 0x0002a2000c1e1100 */
[-C--:B0-----:R-:W-:Y:S01]  /*2fd0*/  LEA.HI.X.SX32 R67, R75, R121.reuse, 0x1, P5 ;  /* 0x000000794b437211 */ /* 0x081fe200028f0eff */
[----:B------:R-:W-:Y:S01]  /*2fe0*/  IMAD R75, R71, UR7, RZ ;  /* 0x00000007474b7c24 */ /* 0x000fe2000f8e02ff */
[CC--:B------:R-:W-:Y:S01]  /*2ff0*/  IADD3 R66, P6, PT, R76.reuse, R118.reuse, RZ ;  /* 0x000000764c427210 */ /* 0x0c0fe20007fde0ff */
[----:B-1----:R-:W-:Y:S02]  /*3000*/  @P4 IMAD.MOV.U32 R72, RZ, RZ, R62 ;  /* 0x000000ffff484224 */ /* 0x002fe400078e003e */
[----:B------:R-:W-:Y:S01]  /*3010*/  @P4 IMAD.MOV.U32 R73, RZ, RZ, R65 ;  /* 0x000000ffff494224 */ /* 0x000fe200078e0041 */
[----:B------:R-:W-:Y:S01]  /*3020*/  IADD3 R70, P5, PT, R75, R118, RZ ;  /* 0x000000764b467210 */ /* 0x000fe20007fbe0ff */
[----:B------:R-:W-:Y:S01]  /*3030*/  @P4 IMAD.MOV.U32 R77, RZ, RZ, R67 ;  /* 0x000000ffff4d4224 */ /* 0x000fe200078e0043 */
[----:B------:R-:W-:Y:S02]  /*3040*/  PRMT R141, RZ, 0x7610, R141 ;  /* 0x00007610ff8d7816 */ /* 0x000fe4000000008d */
[----:B------:R-:W-:Y:S01]  /*3050*/  LEA.HI.X.SX32 R71, R76, R121, 0x1, P6 ;  /* 0x000000794c477211 */ /* 0x000fe200030f0eff */
[----:B------:R-:W-:Y:S01]  /*3060*/  @P4 IMAD.MOV.U32 R76, RZ, RZ, R64 ;  /* 0x000000ffff4c4224 */ /* 0x000fe200078e0040 */
[----:B------:R0:W2:Y:S01]  /*3070*/  @P4 LDG.E.U8 R139, desc[UR16][R72.64] ;  /* 0x00000010488b4981 */ /* 0x0000a2000c1e1100 */
[----:B------:R-:W-:Y:S01]  /*3080*/  IMAD R84, R74, UR7, RZ ;  /* 0x000000074a547c24 */ /* 0x000fe2000f8e02ff */
[----:B------:R-:W-:-:S02]  /*3090*/  PRMT R143, RZ, 0x7610, R143 ;  /* 0x00007610ff8f7816 */ /* 0x000fc4000000008f */
[----:B------:R1:W2:Y:S01]  /*30a0*/  @P4 LDG.E.U8 R141, desc[UR16][R76.64] ;  /* 0x000000104c8d4981 */ /* 0x0002a2000c1e1100 */
[----:B------:R-:W-:Y:S02]  /*30b0*/  PRMT R145, RZ, 0x7610, R145 ;  /* 0x00007610ff917816 */ /* 0x000fe40000000091 */
[CC--:B0-----:R-:W-:Y:S02]  /*30c0*/  IADD3 R72, P6, PT, R80.reuse, R118.reuse, RZ ;  /* 0x0000007650487210 */ /* 0x0c1fe40007fde0ff */
[-C--:B------:R-:W-:Y:S01]  /*30d0*/  LEA.HI.X.SX32 R73, R75, R121.reuse, 0x1, P5 ;  /* 0x000000794b497211 */ /* 0x080fe200028f0eff */
[----:B-1----:R-:W-:Y:S01]  /*30e0*/  @P4 IMAD.MOV.U32 R76, RZ, RZ, R66 ;  /* 0x000000ffff4c4224 */ /* 0x002fe200078e0042 */
[----:B------:R-:W-:Y:S01]  /*30f0*/  LEA.HI.X.SX32 R75, R80, R121, 0x1, P6 ;  /* 0x00000079504b7211 */ /* 0x000fe200030f0eff */
[----:B------:R-:W-:Y:S01]  /*3100*/  @P4 IMAD.MOV.U32 R77, RZ, RZ, R71 ;  /* 0x000000ffff4d4224 */ /* 0x000fe200078e0047 */
[----:B------:R-:W-:Y:S01]  /*3110*/  IADD3 R74, P5, PT, R84, R118, RZ ;  /* 0x00000076544a7210 */ /* 0x000fe20007fbe0ff */
[----:B------:R-:W-:-:S02]  /*3120*/  @P4 IMAD.MOV.U32 R80, RZ, RZ, R70 ;  /* 0x000000ffff504224 */ /* 0x000fc400078e0046 */
[----:B------:R-:W-:Y:S01]  /*3130*/  @P4 IMAD.MOV.U32 R81, RZ, RZ, R73 ;  /* 0x000000ffff514224 */ /* 0x000fe200078e0049 */
[----:B------:R0:W2:Y:S01]  /*3140*/  @P4 LDG.E.U8 R143, desc[UR16][R76.64] ;  /* 0x000000104c8f4981 */ /* 0x0000a2000c1e1100 */
[----:B------:R-:W-:Y:S01]  /*3150*/  IMAD R79, R79, UR7, RZ ;  /* 0x000000074f4f7c24 */ /* 0x000fe2000f8e02ff */
[----:B------:R-:W-:Y:S02]  /*3160*/  PRMT R147, RZ, 0x7610, R147 ;  /* 0x00007610ff937816 */ /* 0x000fe40000000093 */
[----:B------:R1:W2:Y:S01]  /*3170*/  @P4 LDG.E.U8 R145, desc[UR16][R80.64] ;  /* 0x0000001050914981 */ /* 0x0002a2000c1e1100 */
[----:B------:R-:W-:Y:S01]  /*3180*/  IMAD R92, R90, UR7, RZ ;  /* 0x000000075a5c7c24 */ /* 0x000fe2000f8e02ff */
[----:B------:R-:W-:Y:S01]  /*3190*/  PRMT R149, RZ, 0x7610, R149 ;  /* 0x00007610ff957816 */ /* 0x000fe20000000095 */
[----:B------:R-:W-:Y:S01]  /*31a0*/  IMAD R91, R78, UR7, RZ ;  /* 0x000000074e5b7c24 */ /* 0x000fe2000f8e02ff */
[----:B0-----:R-:W-:Y:S02]  /*31b0*/  LEA.HI.X.SX32 R77, R84, R121, 0x1, P5 ;  /* 0x00000079544d7211 */ /* 0x001fe400028f0eff */
[----:B------:R-:W-:Y:S01]  /*31c0*/  IADD3 R76, P6, PT, R79, R118, RZ ;  /* 0x000000764f4c7210 */ /* 0x000fe20007fde0ff */
[----:B-1----:R-:W-:-:S02]  /*31d0*/  @P4 IMAD.MOV.U32 R80, RZ, RZ, R72 ;  /* 0x000000ffff504224 */ /* 0x002fc400078e0048 */
[----:B------:R-:W-:Y:S01]  /*31e0*/  @P4 IMAD.MOV.U32 R81, RZ, RZ, R75 ;  /* 0x000000ffff514224 */ /* 0x000fe200078e004b */
[-C--:B------:R-:W-:Y:S01]  /*31f0*/  LEA.HI.X.SX32 R79, R79, R121.reuse, 0x1, P6 ;  /* 0x000000794f4f7211 */ /* 0x080fe200030f0eff */
[----:B------:R-:W-:Y:S02]  /*3200*/  @P4 IMAD.MOV.U32 R84, RZ, RZ, R74 ;  /* 0x000000ffff544224 */ /* 0x000fe400078e004a */
[----:B------:R-:W-:Y:S01]  /*3210*/  @P4 IMAD.MOV.U32 R85, RZ, RZ, R77 ;  /* 0x000000ffff554224 */ /* 0x000fe200078e004d */
[----:B------:R0:W2:Y:S01]  /*3220*/  @P4 LDG.E.U8 R147, desc[UR16][R80.64] ;  /* 0x0000001050934981 */ /* 0x0000a2000c1e1100 */
[-C--:B------:R-:W-:Y:S01]  /*3230*/  IADD3 R78, P5, PT, R91, R118.reuse, RZ ;  /* 0x000000765b4e7210 */ /* 0x080fe20007fbe0ff */
[----:B------:R-:W-:Y:S01]  /*3240*/  IMAD R89, R89, UR7, RZ ;  /* 0x0000000759597c24 */ /* 0x000fe2000f8e02ff */
[----:B------:R-:W-:Y:S01]  /*3250*/  PRMT R151, RZ, 0x7610, R151 ;  /* 0x00007610ff977816 */ /* 0x000fe20000000097 */
[----:B------:R1:W2:Y:S01]  /*3260*/  @P4 LDG.E.U8 R149, desc[UR16][R84.64] ;  /* 0x0000001054954981 */ /* 0x0002a2000c1e1100 */
[----:B------:R-:W-:Y:S01]  /*3270*/  @P4 IMAD.MOV.U32 R86, RZ, RZ, R76 ;  /* 0x000000ffff564224 */ /* 0x000fe200078e004c */
[----:B0-----:R-:W-:Y:S01]  /*3280*/  IADD3 R80, P6, PT, R92, R118, RZ ;  /* 0x000000765c507210 */ /* 0x001fe20007fde0ff */
[----:B------:R-:W-:Y:S01]  /*3290*/  @P4 IMAD.MOV.U32 R87, RZ, RZ, R79 ;  /* 0x000000ffff574224 */ /* 0x000fe200078e004f */
[-C--:B------:R-:W-:Y:S01]  /*32a0*/  LEA.HI.X.SX32 R81, R91, R121.reuse, 0x1, P5 ;  /* 0x000000795b517211 */ /* 0x080fe200028f0eff */
[----:B------:R-:W-:Y:S01]  /*32b0*/  IMAD R88, R88, UR7, RZ ;  /* 0x0000000758587c24 */ /* 0x000fe2000f8e02ff */
[----:B-1----:R-:W-:-:S02]  /*32c0*/  LEA.HI.X.SX32 R85, R92, R121, 0x1, P6 ;  /* 0x000000795c557211 */ /* 0x002fc400030f0eff */
[CC--:B------:R-:W-:Y:S01]  /*32d0*/  IADD3 R84, P5, PT, R89.reuse, R118.reuse, RZ ;  /* 0x0000007659547210 */ /* 0x0c0fe20007fbe0ff */
[----:B------:R0:W2:Y:S01]  /*32e0*/  @P4 LDG.E.U8 R151, desc[UR16][R86.64] ;  /* 0x0000001056974981 */ /* 0x0000a2000c1e1100 */
[----:B------:R-:W-:Y:S01]  /*32f0*/  PRMT R155, RZ, 0x7610, R155 ;  /* 0x00007610ff9b7816 */ /* 0x000fe2000000009b */
[----:B------:R-:W-:Y:S01]  /*3300*/  @P4 IMAD.MOV.U32 R92, RZ, RZ, R80 ;  /* 0x000000ffff5c4224 */ /* 0x000fe200078e0050 */
[----:B------:R-:W-:Y:S01]  /*3310*/  PRMT R153, RZ, 0x7610, R153 ;  /* 0x00007610ff997816 */ /* 0x000fe20000000099 */
[----:B------:R-:W-:Y:S02]  /*3320*/  @P4 IMAD.MOV.U32 R93, RZ, RZ, R85 ;  /* 0x000000ffff5d4224 */ /* 0x000fe400078e0055 */
[----:B------:R-:W-:Y:S02]  /*3330*/  @P4 IMAD.MOV.U32 R90, RZ, RZ, R78 ;  /* 0x000000ffff5a4224 */ /* 0x000fe400078e004e */
[----:B------:R-:W-:Y:S01]  /*3340*/  @P4 IMAD.MOV.U32 R91, RZ, RZ, R81 ;  /* 0x000000ffff5b4224 */ /* 0x000fe200078e0051 */
[----:B------:R-:W-:Y:S01]  /*3350*/  PRMT R157, RZ, 0x7610, R157 ;  /* 0x00007610ff9d7816 */ /* 0x000fe2000000009d */
[----:B------:R-:W-:Y:S01]  /*3360*/  IMAD R96, R96, UR7, RZ ;  /* 0x0000000760607c24 */ /* 0x000fe2000f8e02ff */
[----:B0-----:R-:W-:Y:S01]  /*3370*/  IADD3 R86, P6, PT, R88, R118, RZ ;  /* 0x0000007658567210 */ /* 0x001fe20007fde0ff */
[----:B------:R0:W2:Y:S01]  /*3380*/  @P4 LDG.E.U8 R155, desc[UR16][R92.64] ;  /* 0x000000105c9b4981 */ /* 0x0000a2000c1e1100 */
[----:B------:R-:W-:-:S02]  /*3390*/  LEA.HI.X.SX32 R87, R89, R121, 0x1, P5 ;  /* 0x0000007959577211 */ /* 0x000fc400028f0eff */
[----:B------:R-:W-:Y:S01]  /*33a0*/  PRMT R159, RZ, 0x7610, R159 ;  /* 0x00007610ff9f7816 */ /* 0x000fe2000000009f */
[----:B------:R1:W2:Y:S01]  /*33b0*/  @P4 LDG.E.U8 R153, desc[UR16][R90.64] ;  /* 0x000000105a994981 */ /* 0x0002a2000c1e1100 */
[----:B------:R-:W-:Y:S01]  /*33c0*/  LEA.HI.X.SX32 R89, R88, R121, 0x1, P6 ;  /* 0x0000007958597211 */ /* 0x000fe200030f0eff */
[----:B------:R-:W-:Y:S02]  /*33d0*/  @P4 IMAD.MOV.U32 R88, RZ, RZ, R86 ;  /* 0x000000ffff584224 */ /* 0x000fe400078e0056 */
[----:B0-----:R-:W-:-:S03]  /*33e0*/  @P4 IMAD.MOV.U32 R92, RZ, RZ, R84 ;  /* 0x000000ffff5c4224 */ /* 0x001fc600078e0054 */
[----:B------:R0:W2:Y:S01]  /*33f0*/  @P4 LDG.E.U8 R159, desc[UR16][R88.64] ;  /* 0x00000010589f4981 */ /* 0x0000a2000c1e1100 */
[----:B------:R-:W-:Y:S01]  /*3400*/  @P4 IMAD.MOV.U32 R93, RZ, RZ, R87 ;  /* 0x000000ffff5d4224 */ /* 0x000fe200078e0057 */
[----:B-1----:R-:W-:Y:S01]  /*3410*/  IADD3 R90, P5, PT, R96, R118, RZ ;  /* 0x00000076605a7210 */ /* 0x002fe20007fbe0ff */
[----:B------:R-:W-:-:S03]  /*3420*/  IMAD R95, R95, UR7, RZ ;  /* 0x000000075f5f7c24 */ /* 0x000fc6000f8e02ff */
[----:B------:R1:W2:Y:S01]  /*3430*/  @P4 LDG.E.U8 R157, desc[UR16][R92.64] ;  /* 0x000000105c9d4981 */ /* 0x0002a2000c1e1100 */
[----:B0-----:R-:W-:Y:S01]  /*3440*/  LOP3.LUT R88, R3, 0x6, RZ, 0xfc, !PT ;  /* 0x0000000603587812 */ /* 0x001fe200078efcff */
[----:B------:R-:W-:Y:S01]  /*3450*/  @P4 IMAD.MOV.U32 R98, RZ, RZ, R90 ;  /* 0x000000ffff624224 */ /* 0x000fe200078e005a */
[----:B------:R-:W-:Y:S02]  /*3460*/  PRMT R161, RZ, 0x7610, R161 ;  /* 0x00007610ffa17816 */ /* 0x000fe400000000a1 */
[----:B-1----:R-:W-:Y:S02]  /*3470*/  LEA.HI.X.SX32 R93, R96, R121, 0x1, P5 ;  /* 0x00000079605d7211 */ /* 0x002fe400028f0eff */
[----:B------:R-:W-:Y:S02]  /*3480*/  IADD3 R92, P6, PT, R95, R118, RZ ;  /* 0x000000765f5c7210 */ /* 0x000fe40007fde0ff */
[----:B------:R-:W-:Y:S01]  /*3490*/  ISETP.LT.AND P5, PT, R88, R126, P0 ;  /* 0x0000007e5800720c */ /* 0x000fe200007a1270 */
[----:B------:R-:W-:Y:S01]  /*34a0*/  @P4 IMAD.MOV.U32 R99, RZ, RZ, R93 ;  /* 0x000000ffff634224 */ /* 0x000fe200078e005d */
[----:B------:R-:W-:-:S02]  /*34b0*/  LOP3.LUT R91, R3, 0x16, RZ, 0xfc, !PT ;  /* 0x00000016035b7812 */ /* 0x000fc400078efcff */
[----:B------:R-:W-:Y:S02]  /*34c0*/  LEA.HI.X.SX32 R95, R95, R121, 0x1, P6 ;  /* 0x000000795f5f7211 */ /* 0x000fe400030f0eff */
[----:B------:R-:W-:Y:S01]  /*34d0*/  PRMT R163, RZ, 0x7610, R163 ;  /* 0x00007610ffa37816 */ /* 0x000fe200000000a3 */
[----:B------:R0:W2:Y:S01]  /*34e0*/  @P4 LDG.E.U8 R161, desc[UR16][R98.64] ;  /* 0x0000001062a14981 */ /* 0x0000a2000c1e1100 */
[----:B------:R-:W-:Y:S01]  /*34f0*/  ISETP.LT.AND P0, PT, R91, R126, P0 ;  /* 0x0000007e5b00720c */ /* 0x000fe20000701270 */
[----:B------:R-:W-:Y:S01]  /*3500*/  IMAD R97, R94, UR7, RZ ;  /* 0x000000075e617c24 */ /* 0x000fe2000f8e02ff */
[----:B------:R-:W-:Y:S01]  /*3510*/  PRMT R128, RZ, 0x7610, R128 ;  /* 0x00007610ff807816 */ /* 0x000fe20000000080 */
[----:B0-----:R-:W-:Y:S02]  /*3520*/  @P4 IMAD.MOV.U32 R98, RZ, RZ, R92 ;  /* 0x000000ffff624224 */ /* 0x001fe400078e005c */
[----:B------:R-:W-:Y:S01]  /*3530*/  @P4 IMAD.MOV.U32 R99, RZ, RZ, R95 ;  /* 0x000000ffff634224 */ /* 0x000fe200078e005f */
[----:B------:R-:W-:-:S04]  /*3540*/  IADD3 R94, P6, PT, R97, R118, RZ ;  /* 0x00000076615e7210 */ /* 0x000fc80007fde0ff */
[----:B------:R0:W2:Y:S01]  /*3550*/  @P4 LDG.E.U8 R163, desc[UR16][R98.64] ;  /* 0x0000001062a34981 */ /* 0x0000a2000c1e1100 */
[----:B------:R-:W-:Y:S01]  /*3560*/  PRMT R165, RZ, 0x7610, R165 ;  /* 0x00007610ffa57816 */ /* 0x000fe200000000a5 */
[----:B------:R-:W-:Y:S01]  /*3570*/  @P4 IMAD.MOV.U32 R96, RZ, RZ, R94 ;  /* 0x000000ffff604224 */ /* 0x000fe200078e005e */
[----:B------:R-:W-:Y:S01]  /*3580*/  PRMT R130, RZ, 0x7610, R130 ;  /* 0x00007610ff827816 */ /* 0x000fe20000000082 */
[----:B0-----:R-:W-:Y:S02]  /*3590*/  @P5 IMAD.MOV.U32 R98, RZ, RZ, R46 ;  /* 0x000000ffff625224 */ /* 0x001fe400078e002e */
[----:B------:R-:W-:Y:S01]  /*35a0*/  @P5 IMAD.MOV.U32 R99, RZ, RZ, R49 ;  /* 0x000000ffff635224 */ /* 0x000fe200078e0031 */
[----:B------:R-:W-:Y:S01]  /*35b0*/  LEA.HI.X.SX32 R97, R97, R121, 0x1, P6 ;  /* 0x0000007961617211 */ /* 0x000fe200030f0eff */
[----:B------:R-:W-:-:S03]  /*35c0*/  IMAD R112, R111, UR7, RZ ;  /* 0x000000076f707c24 */ /* 0x000fc6000f8e02ff */
[----:B------:R0:W2:Y:S01]  /*35d0*/  @P5 LDG.E.U8 R128, desc[UR16][R98.64] ;  /* 0x0000001062805981 */ /* 0x0000a2000c1e1100 */
[----:B------:R-:W-:Y:S02]  /*35e0*/  IMAD R109, R109, UR7, RZ ;  /* 0x000000076d6d7c24 */ /* 0x000fe4000f8e02ff */
[----:B------:R-:W-:Y:S01]  /*35f0*/  IMAD R114, R100, UR7, RZ ;  /* 0x0000000764727c24 */ /* 0x000fe2000f8e02ff */
[----:B------:R1:W2:Y:S01]  /*3600*/  @P4 LDG.E.U8 R165, desc[UR16][R96.64] ;  /* 0x0000001060a54981 */ /* 0x0002a2000c1e1100 */
[----:B0-----:R-:W-:Y:S02]  /*3610*/  @P0 IMAD.MOV.U32 R98, RZ, RZ, R50 ;  /* 0x000000ffff620224 */ /* 0x001fe400078e0032 */
[----:B------:R-:W-:Y:S01]  /*3620*/  @P0 IMAD.MOV.U32 R99, RZ, RZ, R53 ;  /* 0x000000ffff630224 */ /* 0x000fe200078e0035 */
[-C--:B------:R-:W-:Y:S01]  /*3630*/  IADD3 R100, P6, PT, R114, R118.reuse, RZ ;  /* 0x0000007672647210 */ /* 0x080fe20007fde0ff */
[----:B------:R-:W-:Y:S02]  /*3640*/  IMAD R116, R102, UR7, RZ ;  /* 0x0000000766747c24 */ /* 0x000fe4000f8e02ff */
[----:B------:R-:W-:Y:S01]  /*3650*/  IMAD R125, R103, UR7, RZ ;  /* 0x00000007677d7c24 */ /* 0x000fe2000f8e02ff */
[----:B------:R0:W2:Y:S01]  /*3660*/  @P0 LDG.E.U8 R130, desc[UR16][R98.64] ;  /* 0x0000001062820981 */ /* 0x0000a2000c1e1100 */
[----:B-1----:R-:W-:Y:S01]  /*3670*/  IADD3 R96, P0, PT, R112, R118, RZ ;  /* 0x0000007670607210 */ /* 0x002fe20007f1e0ff */
[----:B------:R-:W-:-:S02]  /*3680*/  IMAD R132, R104, UR7, RZ ;  /* 0x0000000768847c24 */ /* 0x000fc4000f8e02ff */
[----:B------:R-:W-:Y:S01]  /*3690*/  IMAD R124, R101, UR7, RZ ;  /* 0x00000007657c7c24 */ /* 0x000fe2000f8e02ff */
[-C--:B------:R-:W-:Y:S02]  /*36a0*/  LEA.HI.X.SX32 R103, R114, R121.reuse, 0x1, P6 ;  /* 0x0000007972677211 */ /* 0x080fe400030f0eff */
[-C--:B0-----:R-:W-:Y:S01]  /*36b0*/  IADD3 R98, P5, PT, R109, R118.reuse, RZ ;  /* 0x000000766d627210 */ /* 0x081fe20007fbe0ff */
[----:B------:R-:W-:Y:S01]  /*36c0*/  IMAD R111, R105, UR7, RZ ;  /* 0x00000007696f7c24 */ /* 0x000fe2000f8e02ff */
[-C--:B------:R-:W-:Y:S01]  /*36d0*/  LEA.HI.X.SX32 R99, R112, R121.reuse, 0x1, P0 ;  /* 0x0000007970637211 */ /* 0x080fe200000f0eff */
[----:B------:R-:W-:Y:S01]  /*36e0*/  IMAD R113, R106, UR7, RZ ;  /* 0x000000076a717c24 */ /* 0x000fe2000f8e02ff */
[----:B------:R-:W-:Y:S01]  /*36f0*/  LEA.HI.X.SX32 R101, R109, R121, 0x1, P5 ;  /* 0x000000796d657211 */ /* 0x000fe200028f0eff */
[----:B------:R-:W-:Y:S01]  /*3700*/  IMAD R115, R107, UR7, RZ ;  /* 0x000000076b737c24 */ /* 0x000fe2000f8e02ff */
[-C--:B------:R-:W-:Y:S02]  /*3710*/  IADD3 R102, P0, PT, R116, R118.reuse, RZ ;  /* 0x0000007674667210 */ /* 0x080fe40007f1e0ff */
[----:B------:R-:W-:-:S02]  /*3720*/  IADD3 R104, P5, PT, R125, R118, RZ ;  /* 0x000000767d687210 */ /* 0x000fc40007fbe0ff */
[-C--:B------:R-:W-:Y:S01]  /*3730*/  IADD3 R106, P6, PT, R132, R118.reuse, RZ ;  /* 0x00000076846a7210 */ /* 0x080fe20007fde0ff */
[----:B------:R-:W-:Y:S01]  /*3740*/  IMAD R117, R108, UR7, RZ ;  /* 0x000000076c757c24 */ /* 0x000fe2000f8e02ff */
[-C--:B------:R-:W-:Y:S01]  /*3750*/  LEA.HI.X.SX32 R105, R116, R121.reuse, 0x1, P0 ;  /* 0x0000007974697211 */ /* 0x080fe200000f0eff */
[----:B------:R-:W-:Y:S01]  /*3760*/  IMAD R119, R110, UR7, RZ ;  /* 0x000000076e777c24 */ /* 0x000fe2000f8e02ff */
[-C--:B------:R-:W-:Y:S02]  /*3770*/  LEA.HI.X.SX32 R107, R125, R121.reuse, 0x1, P5 ;  /* 0x000000797d6b7211 */ /* 0x080fe400028f0eff */
[----:B------:R-:W-:Y:S02]  /*3780*/  LEA.HI.X.SX32 R109, R132, R121, 0x1, P6 ;  /* 0x00000079846d7211 */ /* 0x000fe400030f0eff */
[-C--:B------:R-:W-:Y:S02]  /*3790*/  IADD3 R108, P0, PT, R111, R118.reuse, RZ ;  /* 0x000000766f6c7210 */ /* 0x080fe40007f1e0ff */
[----:B------:R-:W-:-:S02]  /*37a0*/  IADD3 R110, P5, PT, R113, R118, RZ ;  /* 0x00000076716e7210 */ /* 0x000fc40007fbe0ff */
[-C--:B------:R-:W-:Y:S02]  /*37b0*/  IADD3 R112, P6, PT, R115, R118.reuse, RZ ;  /* 0x0000007673707210 */ /* 0x080fe40007fde0ff */
[-C--:B------:R-:W-:Y:S02]  /*37c0*/  LEA.HI.X.SX32 R111, R111, R121.reuse, 0x1, P0 ;  /* 0x000000796f6f7211 */ /* 0x080fe400000f0eff */
[-C--:B------:R-:W-:Y:S02]  /*37d0*/  LEA.HI.X.SX32 R113, R113, R121.reuse, 0x1, P5 ;  /* 0x0000007971717211 */ /* 0x080fe400028f0eff */
[----:B------:R-:W-:Y:S02]  /*37e0*/  LEA.HI.X.SX32 R115, R115, R121, 0x1, P6 ;  /* 0x0000007973737211 */ /* 0x000fe400030f0eff */
[-C--:B------:R-:W-:Y:S02]  /*37f0*/  IADD3 R114, P0, PT, R117, R118.reuse, RZ ;  /* 0x0000007675727210 */ /* 0x080fe40007f1e0ff */
[----:B------:R-:W-:-:S02]  /*3800*/  IADD3 R116, P5, PT, R119, R118, RZ ;  /* 0x0000007677747210 */ /* 0x000fc40007fbe0ff */
[C---:B------:R-:W-:Y:S02]  /*3810*/  IADD3 R118, P6, PT, R124.reuse, R118, RZ ;  /* 0x000000767c767210 */ /* 0x040fe40007fde0ff */
[-C--:B------:R-:W-:Y:S02]  /*3820*/  LEA.HI.X.SX32 R117, R117, R121.reuse, 0x1, P0 ;  /* 0x0000007975757211 */ /* 0x080fe400000f0eff */
[-C--:B------:R-:W-:Y:S01]  /*3830*/  LEA.HI.X.SX32 R119, R119, R121.reuse, 0x1, P5 ;  /* 0x0000007977777211 */ /* 0x080fe200028f0eff */
[----:B------:R-:W-:Y:S01]  /*3840*/  @P4 IMAD.MOV.U32 R125, RZ, RZ, R99 ;  /* 0x000000ffff7d4224 */ /* 0x000fe200078e0063 */
[----:B------:R-:W-:Y:S01]  /*3850*/  LEA.HI.X.SX32 R121, R124, R121, 0x1, P6 ;  /* 0x000000797c797211 */ /* 0x000fe200030f0eff */
[----:B------:R-:W-:Y:S01]  /*3860*/  @P4 IMAD.MOV.U32 R124, RZ, RZ, R96 ;  /* 0x000000ffff7c4224 */ /* 0x000fe200078e0060 */
[----:B------:R-:W-:Y:S02]  /*3870*/  PRMT R132, RZ, 0x7610, R132 ;  /* 0x00007610ff847816 */ /* 0x000fe40000000084 */
[----:B------:R-:W-:-:S04]  /*3880*/  PRMT R134, RZ, 0x7610, R134 ;  /* 0x00007610ff867816 */ /* 0x000fc80000000086 */
[----:B------:R0:W2:Y:S01]  /*3890*/  @P4 LDG.E.U8 R132, desc[UR16][R124.64] ;  /* 0x000000107c844981 */ /* 0x0000a2000c1e1100 */
[----:B------:R-:W-:-:S04]  /*38a0*/  @!UP0 UIADD3 UR4, UPT, UPT, -UR6, 0x100000, URZ ;  /* 0x0010000006048890 */ /* 0x000fc8000fffe1ff */
[----:B------:R-:W-:Y:S02]  /*38b0*/  @!UP0 USHF.L.U32 UR5, UR4, 0xb, URZ ;  /* 0x0000000b04058899 */ /* 0x000fe400080006ff */
[----:B------:R-:W-:Y:S01]  /*38c0*/  @!UP0 USHF.L.U32 UR4, UR4, 0x1, URZ ;  /* 0x0000000104048899 */ /* 0x000fe200080006ff */
[----:B------:R-:W-:Y:S01]  /*38d0*/  PRMT R136, RZ, 0x7610, R136 ;  /* 0x00007610ff887816 */ /* 0x000fe20000000088 */
[----:B0-----:R-:W-:Y:S02]  /*38e0*/  @P4 IMAD.MOV.U32 R124, RZ, RZ, R98 ;  /* 0x000000ffff7c4224 */ /* 0x001fe400078e0062 */
[----:B------:R-:W-:-:S05]  /*38f0*/  @P4 IMAD.MOV.U32 R125, RZ, RZ, R101 ;  /* 0x000000ffff7d4224 */ /* 0x000fca00078e0065 */
[----:B------:R0:W2:Y:S01]  /*3900*/  @P4 LDG.E.U8 R134, desc[UR16][R124.64] ;  /* 0x000000107c864981 */ /* 0x0000a2000c1e1100 */
[----:B------:R-:W-:Y:S01]  /*3910*/  VOTEU.ALL UP0, P2 ;  /* 0x0000000000ff7886 */ /* 0x000fe20001000000 */
[----:B------:R-:W-:-:S04]  /*3920*/  PRMT R138, RZ, 0x7610, R138 ;  /* 0x00007610ff8a7816 */ /* 0x000fc8000000008a */
[----:B------:R1:W1:Y:S01]  /*3930*/  @!UP0 SYNCS.EXCH.64 URZ, [UR15+0x3008], UR4 ;  /* 0x003008040fff85b2 */ /* 0x0002620008000100 */
[----:B0-----:R-:W-:Y:S02]  /*3940*/  @P4 IMAD.MOV.U32 R124, RZ, RZ, R100 ;  /* 0x000000ffff7c4224 */ /* 0x001fe400078e0064 */
[----:B------:R-:W-:-:S05]  /*3950*/  @P4 IMAD.MOV.U32 R125, RZ, RZ, R103 ;  /* 0x000000ffff7d4224 */ /* 0x000fca00078e0067 */
[----:B------:R0:W2:Y:S04]  /*3960*/  @P4 LDG.E.U8 R136, desc[UR16][R124.64] ;  /* 0x000000107c884981 */ /* 0x0000a8000c1e1100 */
[----:B----4-:R4:W-:Y:S01]  /*3970*/  STS.U8 [R0+UR15+0x2200], R140 ;  /* 0x0022008c00007988 */ /* 0x0109e2000800000f */
[----:B0-----:R-:W-:Y:S02]  /*3980*/  @P4 IMAD.MOV.U32 R124, RZ, RZ, R102 ;  /* 0x000000ffff7c4224 */ /* 0x001fe400078e0066 */
[----:B------:R-:W-:Y:S01]  /*3990*/  @P4 IMAD.MOV.U32 R125, RZ, RZ, R105 ;  /* 0x000000ffff7d4224 */ /* 0x000fe200078e0069 */
[----:B----4-:R-:W-:-:S04]  /*39a0*/  PRMT R140, RZ, 0x7610, R140 ;  /* 0x00007610ff8c7816 */ /* 0x010fc8000000008c */
[----:B------:R0:W4:Y:S04]  /*39b0*/  @P4 LDG.E.U8 R138, desc[UR16][R124.64] ;  /* 0x000000107c8a4981 */ /* 0x000128000c1e1100 */
[----:B-----5:R5:W-:Y:S01]  /*39c0*/  STS.U8 [R0+UR15+0x2400], R142 ;  /* 0x0024008e00007988 */ /* 0x020be2000800000f */
[----:B0-----:R-:W-:Y:S02]  /*39d0*/  @P4 IMAD.MOV.U32 R124, RZ, RZ, R104 ;  /* 0x000000ffff7c4224 */ /* 0x001fe400078e0068 */
[----:B------:R-:W-:Y:S01]  /*39e0*/  @P4 IMAD.MOV.U32 R125, RZ, RZ, R107 ;  /* 0x000000ffff7d4224 */ /* 0x000fe200078e006b */
[----:B-----5:R-:W-:-:S04]  /*39f0*/  PRMT R142, RZ, 0x7610, R142 ;  /* 0x00007610ff8e7816 */ /* 0x020fc8000000008e */
[----:B------:R0:W5:Y:S04]  /*3a00*/  @P4 LDG.E.U8 R140, desc[UR16][R124.64] ;  /* 0x000000107c8c4981 */ /* 0x000168000c1e1100 */
[----:B---3--:R3:W-:Y:S01]  /*3a10*/  STS.U8 [R0+UR15+0x2000], R120 ;  /* 0x0020007800007988 */ /* 0x0087e2000800000f */
[----:B0-----:R-:W-:Y:S02]  /*3a20*/  @P4 IMAD.MOV.U32 R124, RZ, RZ, R106 ;  /* 0x000000ffff7c4224 */ /* 0x001fe400078e006a */
[----:B------:R-:W-:Y:S01]  /*3a30*/  @P4 IMAD.MOV.U32 R125, RZ, RZ, R109 ;  /* 0x000000ffff7d4224 */ /* 0x000fe200078e006d */
[----:B------:R0:W-:Y:S01]  /*3a40*/  STS.U8 [R0+UR15+0x2600], R144 ;  /* 0x0026009000007988 */ /* 0x0001e2000800000f */
[----:B---3--:R-:W-:-:S03]  /*3a50*/  LOP3.LUT R120, R0, 0x10, RZ, 0x3c, !PT ;  /* 0x0000001000787812 */ /* 0x008fc600078e3cff */
[----:B------:R3:W5:Y:S01]  /*3a60*/  @P4 LDG.E.U8 R142, desc[UR16][R124.64] ;  /* 0x000000107c8e4981 */ /* 0x000762000c1e1100 */
[----:B0-----:R-:W-:Y:S01]  /*3a70*/  PRMT R144, RZ, 0x7610, R144 ;  /* 0x00007610ff907816 */ /* 0x001fe20000000090 */
[----:B---3--:R-:W-:Y:S02]  /*3a80*/  @P4 IMAD.MOV.U32 R124, RZ, RZ, R108 ;  /* 0x000000ffff7c4224 */ /* 0x008fe400078e006c */
[----:B------:R-:W-:Y:S01]  /*3a90*/  @P4 IMAD.MOV.U32 R125, RZ, RZ, R111 ;  /* 0x000000ffff7d4224 */ /* 0x000fe200078e006f */
[----:B------:R0:W-:Y:S04]  /*3aa0*/  STS.U8 [R120+UR15+0x2280], R148 ;  /* 0x0022809478007988 */ /* 0x0001e8000800000f */
[----:B------:R3:W5:Y:S01]  /*3ab0*/  @P4 LDG.E.U8 R144, desc[UR16][R124.64] ;  /* 0x000000107c904981 */ /* 0x000762000c1e1100 */
[----:B0-----:R-:W-:Y:S01]  /*3ac0*/  PRMT R148, RZ, 0x7610, R148 ;  /* 0x00007610ff947816 */ /* 0x001fe20000000094 */
[----:B---3--:R-:W-:-:S02]  /*3ad0*/  @P4 IMAD.MOV.U32 R124, RZ, RZ, R110 ;  /* 0x000000ffff7c4224 */ /* 0x008fc400078e006e */
[----:B------:R-:W-:Y:S01]  /*3ae0*/  @P4 IMAD.MOV.U32 R125, RZ, RZ, R113 ;  /* 0x000000ffff7d4224 */ /* 0x000fe200078e0071 */
[----:B------:R0:W-:Y:S04]  /*3af0*/  STS.U8 [R120+UR15+0x2480], R152 ;  /* 0x0024809878007988 */ /* 0x0001e8000800000f */
[----:B------:R3:W5:Y:S01]  /*3b00*/  @P4 LDG.E.U8 R148, desc[UR16][R124.64] ;  /* 0x000000107c944981 */ /* 0x000762000c1e1100 */
[----:B0-----:R-:W-:Y:S01]  /*3b10*/  PRMT R152, RZ, 0x7610, R152 ;  /* 0x00007610ff987816 */ /* 0x001fe20000000098 */
[----:B---3--:R-:W-:Y:S02]  /*3b20*/  @P4 IMAD.MOV.U32 R124, RZ, RZ, R112 ;  /* 0x000000ffff7c4224 */ /* 0x008fe400078e0070 */
[----:B------:R-:W-:Y:S01]  /*3b30*/  @P4 IMAD.MOV.U32 R125, RZ, RZ, R115 ;  /* 0x000000ffff7d4224 */ /* 0x000fe200078e0073 */
[----:B------:R0:W-:Y:S04]  /*3b40*/  STS.U8 [R120+UR15+0x2080], R122 ;  /* 0x0020807a78007988 */ /* 0x0001e8000800000f */
[----:B------:R3:W-:Y:S04]  /*3b50*/  STS.U8 [R120+UR15+0x2680], R160 ;  /* 0x002680a078007988 */ /* 0x0007e8000800000f */
[----:B------:R1:W5:Y:S01]  /*3b60*/  @P4 LDG.E.U8 R152, desc[UR16][R124.64] ;  /* 0x000000107c984981 */ /* 0x000362000c1e1100 */
[----:B0-----:R-:W-:-:S02]  /*3b70*/  LOP3.LUT R122, R0, 0x20, RZ, 0x3c, !PT ;  /* 0x00000020007a7812 */ /* 0x001fc400078e3cff */
[----:B---3--:R-:W-:Y:S01]  /*3b80*/  PRMT R160, RZ, 0x7610, R160 ;  /* 0x00007610ffa07816 */ /* 0x008fe200000000a0 */
[----:B-1----:R-:W-:Y:S02]  /*3b90*/  @P4 IMAD.MOV.U32 R124, RZ, RZ, R114 ;  /* 0x000000ffff7c4224 */ /* 0x002fe400078e0072 */
[----:B------:R-:W-:Y:S01]  /*3ba0*/  @P4 IMAD.MOV.U32 R125, RZ, RZ, R117 ;  /* 0x000000ffff7d4224 */ /* 0x000fe200078e0075 */
[----:B------:R0:W-:Y:S04]  /*3bb0*/  STS.U8 [R122+UR15+0x2300], R158 ;  /* 0x0023009e7a007988 */ /* 0x0001e8000800000f */
[----:B------:R1:W3:Y:S01]  /*3bc0*/  @P4 LDG.E.U8 R160, desc[UR16][R124.64] ;  /* 0x000000107ca04981 */ /* 0x0002e2000c1e1100 */
[----:B0-----:R-:W-:Y:S01]  /*3bd0*/  PRMT R158, RZ, 0x7610, R158 ;  /* 0x00007610ff9e7816 */ /* 0x001fe2000000009e */
[----:B-1----:R-:W-:-:S02]  /*3be0*/  @P4 IMAD.MOV.U32 R124, RZ, RZ, R116 ;  /* 0x000000ffff7c4224 */ /* 0x002fc400078e0074 */
[----:B------:R-:W-:Y:S01]  /*3bf0*/  @P4 IMAD.MOV.U32 R125, RZ, RZ, R119 ;  /* 0x000000ffff7d4224 */ /* 0x000fe200078e0077 */
[----:B------:R0:W-:Y:S04]  /*3c00*/  STS.U8 [R122+UR15+0x2500], R156 ;  /* 0x0025009c7a007988 */ /* 0x0001e8000800000f */
[----:B------:R1:W3:Y:S01]  /*3c10*/  @P4 LDG.E.U8 R158, desc[UR16][R124.64] ;  /* 0x000000107c9e4981 */ /* 0x0002e2000c1e1100 */
[----:B0-----:R-:W-:Y:S01]  /*3c20*/  PRMT R156, RZ, 0x7610, R156 ;  /* 0x00007610ff9c7816 */ /* 0x001fe2000000009c */
[----:B-1----:R-:W-:Y:S02]  /*3c30*/  @P4 IMAD.MOV.U32 R124, RZ, RZ, R118 ;  /* 0x000000ffff7c4224 */ /* 0x002fe400078e0076 */
[----:B------:R-:W-:-:S05]  /*3c40*/  @P4 IMAD.MOV.U32 R125, RZ, RZ, R121 ;  /* 0x000000ffff7d4224 */ /* 0x000fca00078e0079 */
[----:B------:R-:W3:Y:S04]  /*3c50*/  @P4 LDG.E.U8 R156, desc[UR16][R124.64] ;  /* 0x000000107c9c4981 */ /* 0x000ee8000c1e1100 */
[----:B------:R0:W-:Y:S04]  /*3c60*/  STS.U8 [R122+UR15+0x2100], R123 ;  /* 0x0021007b7a007988 */ /* 0x0001e8000800000f */
[----:B------:R1:W-:Y:S01]  /*3c70*/  STS.U8 [R122+UR15+0x2700], R154 ;  /* 0x0027009a7a007988 */ /* 0x0003e2000800000f */
[----:B0-----:R-:W-:-:S05]  /*3c80*/  LOP3.LUT R123, R0, 0x30, RZ, 0x3c, !PT ;  /* 0x00000030007b7812 */ /* 0x001fca00078e3cff */
[----:B------:R1:W-:Y:S04]  /*3c90*/  STS.U8 [R123+UR15+0x2380], R150 ;  /* 0x002380967b007988 */ /* 0x0003e8000800000f */
[----:B------:R1:W-:Y:S04]  /*3ca0*/  STS.U8 [R123+UR15+0x2780], R146 ;  /* 0x002780927b007988 */ /* 0x0003e8000800000f */
[----:B--2---:R1:W-:Y:S01]  /*3cb0*/  STS.U8 [R123+UR15+0x2180], R128 ;  /* 0x002180807b007988 */ /* 0x0043e2000800000f */
[----:B------:R-:W-:-:S03]  /*3cc0*/  ISETP.LT.OR P0, PT, R4, 0x20, P3 ;  /* 0x000000200400780c */ /* 0x000fc60001f01670 */
[----:B------:R1:W-:Y:S04]  /*3cd0*/  STS.U8 [R123+UR15+0x2580], R130 ;  /* 0x002580827b007988 */ /* 0x0003e8000800000f */
[----:B------:R1:W-:Y:S04]  /*3ce0*/  STS.U8 [R0+UR15], R127 ;  /* 0x0000007f00007988 */ /* 0x0003e8000800000f */
[----:B------:R1:W-:Y:S04]  /*3cf0*/  STS.U8 [R0+UR15+0x100], R129 ;  /* 0x0001008100007988 */ /* 0x0003e8000800000f */
        /* <DEDUP_REMOVED lines=21> */
[----:B----4-:R1:W-:Y:S04]  /*3e50*/  STS.U8 [R120+UR15+0x780], R138 ;  /* 0x0007808a78007988 */ /* 0x0103e8000800000f */
[----:B-----5:R1:W-:Y:S04]  /*3e60*/  STS.U8 [R120+UR15+0x880], R140 ;  /* 0x0008808c78007988 */ /* 0x0203e8000800000f */
[----:B------:R1:W-:Y:S04]  /*3e70*/  STS.U8 [R120+UR15+0x980], R142 ;  /* 0x0009808e78007988 */ /* 0x0003e8000800000f */
[----:B------:R1:W-:Y:S04]  /*3e80*/  STS.U8 [R120+UR15+0xa80], R144 ;  /* 0x000a809078007988 */ /* 0x0003e8000800000f */
[----:B------:R1:W-:Y:S04]  /*3e90*/  STS.U8 [R120+UR15+0xb80], R148 ;  /* 0x000b809478007988 */ /* 0x0003e8000800000f */
[----:B------:R1:W-:Y:S04]  /*3ea0*/  STS.U8 [R120+UR15+0xc80], R152 ;  /* 0x000c809878007988 */ /* 0x0003e8000800000f */
[----:B---3--:R1:W-:Y:S04]  /*3eb0*/  STS.U8 [R120+UR15+0xd80], R160 ;  /* 0x000d80a078007988 */ /* 0x0083e8000800000f */
[----:B------:R1:W-:Y:S04]  /*3ec0*/  STS.U8 [R120+UR15+0xe80], R158 ;  /* 0x000e809e78007988 */ /* 0x0003e8000800000f */
[----:B------:R1:W-:Y:S01]  /*3ed0*/  STS.U8 [R120+UR15+0xf80], R156 ;  /* 0x000f809c78007988 */ /* 0x0003e2000800000f */
[----:B------:R0:W-:Y:S06]  /*3ee0*/  MEMBAR.ALL.CTA ;  /* 0x0000000000007992 */ /* 0x0001ec0000008000 */
[----:B0-----:R-:W0:Y:S02]  /*3ef0*/  FENCE.VIEW.ASYNC.S ;  /* 0x00000000000073c6 */ /* 0x001e240000000000 */
[----:B0-----:R-:W-:Y:S01]  /*3f00*/  BAR.SYNC.DEFER_BLOCKING 0x0 ;  /* 0x0000000000007b1d */ /* 0x001fe20000010000 */
[----:B------:R-:W-:-:S05]  /*3f10*/  ISETP.GE.AND P4, PT, R4, 0x40, PT ;  /* 0x000000400400780c */ /* 0x000fca0003f86270 */
[----:B------:R-:W-:Y:S08]  /*3f20*/  @P0 BRA `(.L_x_6) ;  /* 0x00000000003c0947 */ /* 0x000ff00003800000 */
[----:B------:R-:W-:Y:S02]  /*3f30*/  UIADD3 UR4, UPT, UPT, UR15, 0x2000, URZ ;  /* 0x000020000f047890 */ /* 0x000fe4000fffe0ff */
[----:B------:R-:W-:Y:S02]  /*3f40*/  USHF.R.U32.HI UR8, URZ, 0x4, UR15 ;  /* 0x00000004ff087899 */ /* 0x000fe4000801160f */
[----:B------:R-:W-:Y:S02]  /*3f50*/  USHF.R.U32.HI UR4, URZ, 0x4, UR4 ;  /* 0x00000004ff047899 */ /* 0x000fe40008011604 */
[----:B------:R-:W-:Y:S02]  /*3f60*/  USGXT.U32 UR8, UR8, 0xe ;  /* 0x0000000e0808789a */ /* 0x000fe40008000000 */
[----:B------:R-:W-:Y:S01]  /*3f70*/  USGXT.U32 UR6, UR4, 0xe ;  /* 0x0000000e0406789a */ /* 0x000fe20008000000 */
[----:B------:R-:W-:Y:S02]  /*3f80*/  UMOV UR5, URZ ;  /* 0x000000ff00057c82 */ /* 0x000fe40008000000 */
[----:B------:R-:W-:Y:S01]  /*3f90*/  UMOV UR4, UR10 ;  /* 0x0000000a00047c82 */ /* 0x000fe20008000000 */
[----:B------:R-:W-:Y:S01]  /*3fa0*/  UMOV UR20, 0x0 ;  /* 0x0000000000147882 */ /* 0x000fe20000000000 */
[----:B------:R-:W-:Y:S01]  /*3fb0*/  UMOV UR21, 0x4208490 ;  /* 0x0420849000157882 */ /* 0x000fe20000000000 */
[----:B------:R-:W-:Y:S01]  /*3fc0*/  UMOV UR9, 0xc0004010 ;  /* 0xc000401000097882 */ /* 0x000fe20000000000 */
[----:B------:R-:W-:Y:S01]  /*3fd0*/  UMOV UR7, 0x80004020 ;  /* 0x8000402000077882 */ /* 0x000fe20000000000 */
[----:B------:R-:W-:Y:S01]  /*3fe0*/  UMOV UR4, UR4 ;  /* 0x0000000400047c82 */ /* 0x000fe20008000000 */
[----:B------:R0:W-:Y:S01]  /*3ff0*/  UTCQMMA gdesc[UR6], gdesc[UR8], tmem[UR18], tmem[UR20], idesc[UR21], !UPT ;  /* 0x00ff1408060075ea */ /* 0x0001e2000f800312 */
[----:B------:R0:W-:Y:S01]  /*4000*/  UTCBAR [UR4], URZ ;  /* 0x000000ff040073e9 */ /* 0x0001e200080000ff */
[----:B------:R-:W-:-:S02]  /*4010*/  NOP ;  /* 0x0000000000007918 */ /* 0x000fc40000000000 */
.L_x_6:
[----:B0-----:R-:W-:Y:S01]  /*4020*/  UMOV UR4, URZ ;  /* 0x000000ff00047c82 */ /* 0x001fe20008000000 */
[----:B------:R-:W-:Y:S05]  /*4030*/  @!P4 BRA `(.L_x_7) ;  /* 0x0000001400f8c947 */ /* 0x000fea0003800000 */
[----:B-1----:R-:W-:Y:S01]  /*4040*/  SHF.R.S32.HI R127, RZ, 0x1f, R4 ;  /* 0x0000001fff7f7819 */ /* 0x002fe20000011404 */
[----:B------:R-:W-:Y:S01]  /*4050*/  IMAD.SHL.U32 R125, R82, 0x20, RZ ;  /* 0x00000020527d7824 */ /* 0x000fe200078e00ff */
[----:B------:R-:W-:Y:S01]  /*4060*/  UIADD3 UR5, UPT, UPT, UR15, 0x1000, URZ ;  /* 0x000010000f057890 */ /* 0x000fe2000fffe0ff */
[----:B------:R-:W-:Y:S01]  /*4070*/  VIADD R124, R126, 0xffffffe0 ;  /* 0xffffffe07e7c7836 */ /* 0x000fe20000000000 */
[----:B------:R-:W-:Y:S01]  /*4080*/  LEA.HI R82, R127, R4, RZ, 0x5 ;  /* 0x000000047f527211 */ /* 0x000fe200078f28ff */
[----:B------:R-:W-:Y:S01]  /*4090*/  UIADD3 UR4, UPT, UPT, UR15, 0x2800, URZ ;  /* 0x000028000f047890 */ /* 0x000fe2000fffe0ff */
[----:B------:R-:W-:Y:S01]  /*40a0*/  IMAD.SHL.U32 R127, R83, 0x20, RZ ;  /* 0x00000020537f7824 */ /* 0x000fe200078e00ff */
[----:B------:R-:W-:Y:S01]  /*40b0*/  USHF.R.U32.HI UR5, URZ, 0x4, UR5 ;  /* 0x00000004ff057899 */ /* 0x000fe20008011605 */
[----:B------:R-:W-:Y:S01]  /*40c0*/  SHF.R.S32.HI R82, RZ, 0x5, R82 ;  /* 0x00000005ff527819 */ /* 0x000fe20000011452 */
[----:B------:R-:W-:Y:S01]  /*40d0*/  USHF.R.U32.HI UR4, URZ, 0x4, UR4 ;  /* 0x00000004ff047899 */ /* 0x000fe20008011604 */
[----:B------:R-:W-:Y:S01]  /*40e0*/  IMAD.MOV.U32 R83, RZ, RZ, RZ ;  /* 0x000000ffff537224 */ /* 0x000fe200078e00ff */
[----:B------:R-:W-:Y:S01]  /*40f0*/  SHF.R.S32.HI R126, RZ, 0x1f, R125 ;  /* 0x0000001fff7e7819 */ /* 0x000fe2000001147d */
[----:B------:R-:W-:Y:S01]  /*4100*/  UMOV UR13, UR10 ;  /* 0x0000000a000d7c82 */ /* 0x000fe20008000000 */
[----:B------:R-:W-:Y:S01]  /*4110*/  VIMNMX R82, PT, PT, R82, 0x2, !PT ;  /* 0x0000000252527848 */ /* 0x000fe20007fe0100 */
[----:B------:R-:W-:Y:S01]  /*4120*/  USGXT.U32 UR10, UR5, 0xe ;  /* 0x0000000e050a789a */ /* 0x000fe20008000000 */
[----:B------:R-:W-:Y:S01]  /*4130*/  SHF.R.S32.HI R128, RZ, 0x1f, R127 ;  /* 0x0000001fff807819 */ /* 0x000fe2000001147f */
[----:B------:R-:W-:-:S02]  /*4140*/  USGXT.U32 UR8, UR4, 0xe ;  /* 0x0000000e0408789a */ /* 0x000fc40008000000 */
[----:B------:R-:W-:Y:S01]  /*4150*/  VIADD R129, R82, 0xffffffff ;  /* 0xffffffff52817836 */ /* 0x000fe20000000000 */
[----:B------:R-:W-:Y:S01]  /*4160*/  UMOV UR14, 0x1 ;  /* 0x00000001000e7882 */ /* 0x000fe20000000000 */
[----:B------:R-:W-:-:S08]  /*4170*/  UMOV UR5, URZ ;  /* 0x000000ff00057c82 */ /* 0x000fd00008000000 */
.L_x_10:
[----:B------:R-:W-:Y:S01]  /*4180*/  IADD3 R80, P6, PT, R127, R80, RZ ;  /* 0x000000507f507210 */ /* 0x000fe20007fde0ff */
[----:B------:R-:W-:Y:S01]  /*4190*/  IMAD.U32 R83, R83, -0x80000000, RZ ;  /* 0x8000000053537824 */ /* 0x000fe200078e00ff */
[C---:B------:R-:W-:Y:S02]  /*41a0*/  IADD3 R116, P5, PT, R127.reuse, R116, RZ ;  /* 0x000000747f747210 */ /* 0x040fe40007fbe0ff */
[C---:B------:R-:W-:Y:S01]  /*41b0*/  IADD3 R118, P0, PT, R127.reuse, R118, RZ ;  /* 0x000000767f767210 */ /* 0x040fe20007f1e0ff */
[C---:B------:R-:W-:Y:S01]  /*41c0*/  IMAD.X R85, R128.reuse, 0x1, R85, P6 ;  /* 0x0000000180557824 */ /* 0x040fe200030e0655 */
        /* <DEDUP_REMOVED lines=52> */
[----:B------:R-:W0:Y:S01]  /*4510*/  SYNCS.PHASECHK.TRANS64.TRYWAIT P6, [UR13], R83 ;  /* 0x00000053ff0075a7 */ /* 0x000e2200080c110d */
[C---:B------:R-:W-:Y:S01]  /*4520*/  IADD3 R86, P5, PT, R127.reuse, R86, RZ ;  /* 0x000000567f567210 */ /* 0x040fe20007fbe0ff */
[C---:B------:R-:W-:Y:S01]  /*4530*/  IMAD.X R97, R128.reuse, 0x1, R97, P0 ;  /* 0x0000000180617824 */ /* 0x040fe200000e0661 */
[C---:B------:R-:W-:Y:S01]  /*4540*/  IADD3 R90, P0, PT, R127.reuse, R90, RZ ;  /* 0x0000005a7f5a7210 */ /* 0x040fe20007f1e0ff */
[C---:B------:R-:W-:Y:S01]  /*4550*/  IMAD.X R59, R128.reuse, 0x1, R59, P4 ;  /* 0x00000001803b7824 */ /* 0x040fe200020e063b */
[----:B------:R-:W-:Y:S01]  /*4560*/  IADD3 R52, P4, PT, R127, R52, RZ ;  /* 0x000000347f347210 */ /* 0x000fe20007f9e0ff */
[C---:B------:R-:W-:Y:S01]  /*4570*/  IMAD.X R89, R128.reuse, 0x1, R89, P5 ;  /* 0x0000000180597824 */ /* 0x040fe200028e0659 */
[C---:B------:R-:W-:Y:S01]  /*4580*/  IADD3 R28, P5, PT, R125.reuse, R28, RZ ;  /* 0x0000001c7d1c7210 */ /* 0x040fe20007fbe0ff */
[C---:B------:R-:W-:Y:S01]  /*4590*/  IMAD.X R93, R128.reuse, 0x1, R93, P0 ;  /* 0x00000001805d7824 */ /* 0x040fe200000e065d */
[C---:B------:R-:W-:Y:S01]  /*45a0*/  IADD3 R42, P0, PT, R125.reuse, R42, RZ ;  /* 0x0000002a7d2a7210 */ /* 0x040fe20007f1e0ff */
[----:B------:R-:W-:Y:S01]  /*45b0*/  IMAD.X R55, R128, 0x1, R55, P4 ;  /* 0x0000000180377824 */ /* 0x000fe200020e0637 */
        /* <DEDUP_REMOVED lines=26> */
[----:B------:R-:W-:Y:S01]  /*4760*/  IADD3 R6, P5, PT, R125, R6, RZ ;  /* 0x000000067d067210 */ /* 0x000fe20007fbe0ff */
[C---:B------:R-:W-:Y:S01]  /*4770*/  IMAD.X R49, R126.reuse, 0x1, R49, P0 ;  /* 0x000000017e317824 */ /* 0x040fe200000e0631 */
[-C--:B------:R-:W-:Y:S01]  /*4780*/  ISETP.GE.AND P0, PT, R3, R124.reuse, PT ;  /* 0x0000007c0300720c */ /* 0x080fe20003f06270 */
[C---:B------:R-:W-:Y:S01]  /*4790*/  IMAD.X R31, R126.reuse, 0x1, R31, P4 ;  /* 0x000000017e1f7824 */ /* 0x040fe200020e061f */
[----:B------:R-:W-:Y:S01]  /*47a0*/  ISETP.GE.AND P4, PT, R5, R124, PT ;  /* 0x0000007c0500720c */ /* 0x000fe20003f86270 */
[----:B------:R-:W-:Y:S01]  /*47b0*/  IMAD.X R7, R126, 0x1, R7, P5 ;  /* 0x000000017e077824 */ /* 0x000fe200028e0607 */
[----:B-1----:R-:W-:Y:S01]  /*47c0*/  PRMT R165, RZ, 0x7610, R165 ;  /* 0x00007610ffa57816 */ /* 0x002fe200000000a5 */
[----:B0-----:R-:W-:Y:S10]  /*47d0*/  @!P6 BRA `(.L_x_8) ;  /* 0x0000003c0028e947 */ /* 0x001ff40003800000 */
.L_x_16:
[-C--:B------:R-:W-:Y:S01]  /*47e0*/  ISETP.GE.AND P5, PT, R10, R124.reuse, PT ;  /* 0x0000007c0a00720c */ /* 0x080fe20003fa6270 */
[----:B------:R-:W2:Y:S01]  /*47f0*/  @!P0 LDG.E.U8 R165, desc[UR16][R6.64] ;  /* 0x0000001006a58981 */ /* 0x000ea2000c1e1100 */
[----:B------:R-:W-:Y:S02]  /*4800*/  PRMT R130, RZ, 0x7610, R130 ;  /* 0x00007610ff827816 */ /* 0x000fe40000000082 */
[-C--:B------:R-:W-:Y:S02]  /*4810*/  ISETP.GE.AND P6, PT, R11, R124.reuse, PT ;  /* 0x0000007c0b00720c */ /* 0x080fe40003fc6270 */
[----:B------:R-:W-:Y:S02]  /*4820*/  PRMT R132, RZ, 0x7610, R132 ;  /* 0x00007610ff847816 */ /* 0x000fe40000000084 */
[----:B------:R-:W3:Y:S01]  /*4830*/  @!P4 LDG.E.U8 R130, desc[UR16][R8.64] ;  /* 0x000000100882c981 */ /* 0x000ee2000c1e1100 */
[----:B------:R-:W-:Y:S02]  /*4840*/  ISETP.GE.AND P0, PT, R14, R124, PT ;  /* 0x0000007c0e00720c */ /* 0x000fe40003f06270 */
[----:B------:R-:W-:-:S02]  /*4850*/  PRMT R134, RZ, 0x7610, R134 ;  /* 0x00007610ff867816 */ /* 0x000fc40000000086 */
[----:B------:R-:W4:Y:S01]  /*4860*/  @!P5 LDG.E.U8 R132, desc[UR16][R12.64] ;  /* 0x000000100c84d981 */ /* 0x000f22000c1e1100 */
[-C--:B------:R-:W-:Y:S02]  /*4870*/  ISETP.GE.AND P4, PT, R15, R124.reuse, PT ;  /* 0x0000007c0f00720c */ /* 0x080fe40003f86270 */
[----:B------:R-:W-:Y:S01]  /*4880*/  PRMT R136, RZ, 0x7610, R136 ;  /* 0x00007610ff887816 */ /* 0x000fe20000000088 */
[----:B------:R-:W5:Y:S01]  /*4890*/  @!P6 LDG.E.U8 R134, desc[UR16][R16.64] ;  /* 0x000000101086e981 */ /* 0x000f62000c1e1100 */
[-C--:B------:R-:W-:Y:S02]  /*48a0*/  ISETP.GE.AND P5, PT, R22, R124.reuse, PT ;  /* 0x0000007c1600720c */ /* 0x080fe40003fa6270 */
[----:B------:R-:W-:Y:S02]  /*48b0*/  PRMT R138, RZ, 0x7610, R138 ;  /* 0x00007610ff8a7816 */ /* 0x000fe4000000008a */
[----:B------:R-:W2:Y:S01]  /*48c0*/  @!P0 LDG.E.U8 R136, desc[UR16][R18.64] ;  /* 0x0000001012888981 */ /* 0x000ea2000c1e1100 */
[----:B------:R-:W-:-:S02]  /*48d0*/  ISETP.GE.AND P6, PT, R23, R124, PT ;  /* 0x0000007c1700720c */ /* 0x000fc40003fc6270 */
[----:B------:R-:W-:Y:S02]  /*48e0*/  PRMT R140, RZ, 0x7610, R140 ;  /* 0x00007610ff8c7816 */ /* 0x000fe4000000008c */
[----:B------:R-:W2:Y:S01]  /*48f0*/  @!P4 LDG.E.U8 R138, desc[UR16][R20.64] ;  /* 0x00000010148ac981 */ /* 0x000ea2000c1e1100 */
[-C--:B------:R-:W-:Y:S02]  /*4900*/  ISETP.GE.AND P0, PT, R26, R124.reuse, PT ;  /* 0x0000007c1a00720c */ /* 0x080fe40003f06270 */
[----:B------:R-:W-:Y:S01]  /*4910*/  PRMT R142, RZ, 0x7610, R142 ;  /* 0x00007610ff8e7816 */ /* 0x000fe2000000008e */
[----:B------:R-:W2:Y:S01]  /*4920*/  @!P5 LDG.E.U8 R140, desc[UR16][R24.64] ;  /* 0x00000010188cd981 */ /* 0x000ea2000c1e1100 */
        /* <DEDUP_REMOVED lines=12> */
[----:B------:R-:W-:-:S04]  /*49f0*/  ISETP.GE.AND P4, PT, R39, R124, PT ;  /* 0x0000007c2700720c */ /* 0x000fc80003f86270 */
[----:B------:R-:W-:Y:S02]  /*4a00*/  @!P6 IMAD.MOV.U32 R82, RZ, RZ, R38 ;  /* 0x000000ffff52e224 */ /* 0x000fe400078e0026 */
[----:B------:R-:W-:Y:S01]  /*4a10*/  @!P6 IMAD.MOV.U32 R83, RZ, RZ, R41 ;  /* 0x000000ffff53e224 */ /* 0x000fe200078e0029 */
[----:B------:R-:W-:-:S04]  /*4a20*/  PRMT R158, RZ, 0x7610, R158 ;  /* 0x00007610ff9e7816 */ /* 0x000fc8000000009e */
[----:B------:R0:W2:Y:S01]  /*4a30*/  @!P6 LDG.E.U8 R160, desc[UR16][R82.64] ;  /* 0x0000001052a0e981 */ /* 0x0000a2000c1e1100 */
[----:B------:R-:W-:Y:S01]  /*4a40*/  PRMT R156, RZ, 0x7610, R156 ;  /* 0x00007610ff9c7816 */ /* 0x000fe2000000009c */
[----:B0-----:R-:W-:Y:S02]  /*4a50*/  @!P0 IMAD.MOV.U32 R82, RZ, RZ, R46 ;  /* 0x000000ffff528224 */ /* 0x001fe400078e002e */
[----:B------:R-:W-:-:S05]  /*4a60*/  @!P0 IMAD.MOV.U32 R83, RZ, RZ, R49 ;  /* 0x000000ffff538224 */ /* 0x000fca00078e0031 */
[----:B------:R0:W2:Y:S01]  /*4a70*/  @!P0 LDG.E.U8 R158, desc[UR16][R82.64] ;  /* 0x00000010529e8981 */ /* 0x0000a2000c1e1100 */
[----:B------:R-:W-:Y:S01]  /*4a80*/  ISETP.GE.AND P0, PT, R91, R124, PT ;  /* 0x0000007c5b00720c */ /* 0x000fe20003f06270 */
[----:B0-----:R-:W-:Y:S02]  /*4a90*/  @!P4 IMAD.MOV.U32 R82, RZ, RZ, R40 ;  /* 0x000000ffff52c224 */ /* 0x001fe400078e0028 */
[----:B------:R-:W-:-:S05]  /*4aa0*/  @!P4 IMAD.MOV.U32 R83, RZ, RZ, R45 ;  /* 0x000000ffff53c224 */ /* 0x000fca00078e002d */
[----:B------:R0:W3:Y:S01]  /*4ab0*/  @!P4 LDG.E.U8 R156, desc[UR16][R82.64] ;  /* 0x00000010529cc981 */ /* 0x0000e2000c1e1100 */
[-C--:B------:R-:W-:Y:S02]  /*4ac0*/  ISETP.GE.AND P4, PT, R43, R124.reuse, PT ;  /* 0x0000007c2b00720c */ /* 0x080fe40003f86270 */
[----:B------:R-:W-:Y:S02]  /*4ad0*/  PRMT R154, RZ, 0x7610, R154 ;  /* 0x00007610ff9a7816 */ /* 0x000fe4000000009a */
[----:B------:R-:W-:Y:S02]  /*4ae0*/  PRMT R150, RZ, 0x7610, R150 ;  /* 0x00007610ff967816 */ /* 0x000fe40000000096 */
[----:B------:R-:W-:Y:S01]  /*4af0*/  ISETP.GE.AND P5, PT, R44, R124, PT ;  /* 0x0000007c2c00720c */ /* 0x000fe20003fa6270 */
[----:B0-----:R-:W-:Y:S02]  /*4b00*/  @!P0 IMAD.MOV.U32 R82, RZ, RZ, R50 ;  /* 0x000000ffff528224 */ /* 0x001fe400078e0032 */
[----:B------:R-:W-:-:S05]  /*4b10*/  @!P0 IMAD.MOV.U32 R83, RZ, RZ, R53 ;  /* 0x000000ffff538224 */ /* 0x000fca00078e0035 */
[----:B------:R0:W4:Y:S02]  /*4b20*/  @!P0 LDG.E.U8 R154, desc[UR16][R82.64] ;  /* 0x00000010529a8981 */ /* 0x000124000c1e1100 */
[----:B0-----:R-:W-:Y:S02]  /*4b30*/  @!P4 IMAD.MOV.U32 R82, RZ, RZ, R42 ;  /* 0x000000ffff52c224 */ /* 0x001fe400078e002a */
[----:B------:R-:W-:-:S05]  /*4b40*/  @!P4 IMAD.MOV.U32 R83, RZ, RZ, R47 ;  /* 0x000000ffff53c224 */ /* 0x000fca00078e002f */
[----:B------:R0:W5:Y:S01]  /*4b50*/  @!P4 LDG.E.U8 R150, desc[UR16][R82.64] ;  /* 0x000000105296c981 */ /* 0x000162000c1e1100 */
[----:B------:R-:W-:Y:S01]  /*4b60*/  PRMT R146, RZ, 0x7610, R146 ;  /* 0x00007610ff927816 */ /* 0x000fe20000000092 */
[----:B------:R-:W-:Y:S01]  /*4b70*/  BAR.SYNC.DEFER_BLOCKING 0x0 ;  /* 0x0000000000007b1d */ /* 0x000fe20000010000 */
[----:B------:R-:W-:Y:S01]  /*4b80*/  PRMT R131, RZ, 0x7610, R131 ;  /* 0x00007610ff837816 */ /* 0x000fe20000000083 */
[----:B0-----:R-:W-:Y:S02]  /*4b90*/  @!P5 IMAD.MOV.U32 R82, RZ, RZ, R48 ;  /* 0x000000ffff52d224 */ /* 0x001fe400078e0030 */
[----:B------:R-:W-:Y:S01]  /*4ba0*/  @!P5 IMAD.MOV.U32 R83, RZ, RZ, R51 ;  /* 0x000000ffff53d224 */ /* 0x000fe200078e0033 */
[----:B------:R-:W-:Y:S02]  /*4bb0*/  PRMT R133, RZ, 0x7610, R133 ;  /* 0x00007610ff857816 */ /* 0x000fe40000000085 */
[----:B------:R-:W-:Y:S02]  /*4bc0*/  PRMT R135, RZ, 0x7610, R135 ;  /* 0x00007610ff877816 */ /* 0x000fe40000000087 */
[----:B------:R0:W5:Y:S02]  /*4bd0*/  @!P5 LDG.E.U8 R146, desc[UR16][R82.64] ;  /* 0x000000105292d981 */ /* 0x000164000c1e1100 */
[----:B0-----:R-:W-:-:S02]  /*4be0*/  @!P5 IMAD.MOV.U32 R82, RZ, RZ, R52 ;  /* 0x000000ffff52d224 */ /* 0x001fc400078e0034 */
[----:B------:R-:W-:-:S05]  /*4bf0*/  @!P5 IMAD.MOV.U32 R83, RZ, RZ, R55 ;  /* 0x000000ffff53d224 */ /* 0x000fca00078e0037 */
[----:B------:R0:W5:Y:S02]  /*4c00*/  @!P5 LDG.E.U8 R131, desc[UR16][R82.64] ;  /* 0x000000105283d981 */ /* 0x000164000c1e1100 */
[----:B0-----:R-:W-:Y:S02]  /*4c10*/  @!P5 IMAD.MOV.U32 R82, RZ, RZ, R54 ;  /* 0x000000ffff52d224 */ /* 0x001fe400078e0036 */
[----:B------:R-:W-:-:S05]  /*4c20*/  @!P5 IMAD.MOV.U32 R83, RZ, RZ, R57 ;  /* 0x000000ffff53d224 */ /* 0x000fca00078e0039 */
[----:B------:R0:W5:Y:S01]  /*4c30*/  @!P5 LDG.E.U8 R133, desc[UR16][R82.64] ;  /* 0x000000105285d981 */ /* 0x000162000c1e1100 */
[----:B------:R-:W-:Y:S01]  /*4c40*/  PRMT R137, RZ, 0x7610, R137 ;  /* 0x00007610ff897816 */ /* 0x000fe20000000089 */
        /* <DEDUP_REMOVED lines=47> */
[----:B------:R-:W-:Y:S02]  /*4f40*/  PRMT R161, RZ, 0x7610, R161 ;  /* 0x00007610ffa17816 */ /* 0x000fe400000000a1 */
[----:B------:R-:W-:Y:S01]  /*4f50*/  PRMT R163, RZ, 0x7610, R163 ;  /* 0x00007610ffa37816 */ /* 0x000fe200000000a3 */
[----:B--2---:R1:W-:Y:S01]  /*4f60*/  STS.U8 [R0+UR15+0x2800], R165 ;  /* 0x002800a500007988 */ /* 0x0043e2000800000f */
[----:B0-----:R-:W-:Y:S02]  /*4f70*/  @!P5 IMAD.MOV.U32 R82, RZ, RZ, R84 ;  /* 0x000000ffff52d224 */ /* 0x001fe400078e0054 */
[----:B------:R-:W-:-:S05]  /*4f80*/  @!P5 IMAD.MOV.U32 R83, RZ, RZ, R87 ;  /* 0x000000ffff53d224 */ /* 0x000fca00078e0057 */
[----:B------:R0:W2:Y:S04]  /*4f90*/  @!P5 LDG.E.U8 R159, desc[UR16][R82.64] ;  /* 0x00000010529fd981 */ /* 0x0000a8000c1e1100 */
[----:B---3--:R3:W-:Y:S01]  /*4fa0*/  STS.U8 [R0+UR15+0x2a00], R130 ;  /* 0x002a008200007988 */ /* 0x0087e2000800000f */
[----:B0-----:R-:W-:Y:S02]  /*4fb0*/  @!P5 IMAD.MOV.U32 R82, RZ, RZ, R86 ;  /* 0x000000ffff52d224 */ /* 0x001fe400078e0056 */
[----:B------:R-:W-:-:S05]  /*4fc0*/  @!P5 IMAD.MOV.U32 R83, RZ, RZ, R89 ;  /* 0x000000ffff53d224 */ /* 0x000fca00078e0059 */
[----:B------:R0:W2:Y:S01]  /*4fd0*/  @!P5 LDG.E.U8 R161, desc[UR16][R82.64] ;  /* 0x0000001052a1d981 */ /* 0x0000a2000c1e1100 */
[----:B-1----:R-:W-:-:S03]  /*4fe0*/  PRMT R165, RZ, 0x7610, R165 ;  /* 0x00007610ffa57816 */ /* 0x002fc600000000a5 */
[----:B----4-:R1:W-:Y:S01]  /*4ff0*/  STS.U8 [R0+UR15+0x2c00], R132 ;  /* 0x002c008400007988 */ /* 0x0103e2000800000f */
[----:B0-----:R-:W-:Y:S02]  /*5000*/  @!P5 IMAD.MOV.U32 R82, RZ, RZ, R90 ;  /* 0x000000ffff52d224 */ /* 0x001fe400078e005a */
[----:B------:R-:W-:-:S05]  /*5010*/  @!P5 IMAD.MOV.U32 R83, RZ, RZ, R93 ;  /* 0x000000ffff53d224 */ /* 0x000fca00078e005d */
[----:B------:R0:W4:Y:S01]  /*5020*/  @!P5 LDG.E.U8 R163, desc[UR16][R82.64] ;  /* 0x0000001052a3d981 */ /* 0x000122000c1e1100 */
[----:B---3--:R-:W-:-:S03]  /*5030*/  PRMT R130, RZ, 0x7610, R130 ;  /* 0x00007610ff827816 */ /* 0x008fc60000000082 */
[----:B-----5:R3:W-:Y:S01]  /*5040*/  STS.U8 [R0+UR15+0x2e00], R134 ;  /* 0x002e008600007988 */ /* 0x0207e2000800000f */
[----:B0-----:R-:W-:Y:S02]  /*5050*/  @!P5 IMAD.MOV.U32 R82, RZ, RZ, R92 ;  /* 0x000000ffff52d224 */ /* 0x001fe400078e005c */
[----:B------:R-:W-:-:S05]  /*5060*/  @!P5 IMAD.MOV.U32 R83, RZ, RZ, R95 ;  /* 0x000000ffff53d224 */ /* 0x000fca00078e005f */
[----:B------:R0:W5:Y:S01]  /*5070*/  @!P5 LDG.E.U8 R165, desc[UR16][R82.64] ;  /* 0x0000001052a5d981 */ /* 0x000162000c1e1100 */
[----:B-1----:R-:W-:Y:S02]  /*5080*/  PRMT R132, RZ, 0x7610, R132 ;  /* 0x00007610ff847816 */ /* 0x002fe40000000084 */
[----:B---3--:R-:W-:Y:S01]  /*5090*/  PRMT R134, RZ, 0x7610, R134 ;  /* 0x00007610ff867816 */ /* 0x008fe20000000086 */
[----:B------:R1:W-:Y:S01]  /*50a0*/  STS.U8 [R120+UR15+0x2880], R136 ;  /* 0x0028808878007988 */ /* 0x0003e2000800000f */
[----:B0-----:R-:W-:Y:S02]  /*50b0*/  @!P5 IMAD.MOV.U32 R82, RZ, RZ, R94 ;  /* 0x000000ffff52d224 */ /* 0x001fe400078e005e */
[----:B------:R-:W-:-:S05]  /*50c0*/  @!P5 IMAD.MOV.U32 R83, RZ, RZ, R97 ;  /* 0x000000ffff53d224 */ /* 0x000fca00078e0061 */
[----:B------:R0:W3:Y:S04]  /*50d0*/  @!P5 LDG.E.U8 R130, desc[UR16][R82.64] ;  /* 0x000000105282d981 */ /* 0x0000e8000c1e1100 */
[----:B------:R1:W-:Y:S01]  /*50e0*/  STS.U8 [R120+UR15+0x2a80], R138 ;  /* 0x002a808a78007988 */ /* 0x0003e2000800000f */
[----:B0-----:R-:W-:Y:S02]  /*50f0*/  @!P5 IMAD.MOV.U32 R82, RZ, RZ, R96 ;  /* 0x000000ffff52d224 */ /* 0x001fe400078e0060 */
[----:B------:R-:W-:-:S05]  /*5100*/  @!P5 IMAD.MOV.U32 R83, RZ, RZ, R99 ;  /* 0x000000ffff53d224 */ /* 0x000fca00078e0063 */
[----:B------:R0:W3:Y:S01]  /*5110*/  @!P5 LDG.E.U8 R132, desc[UR16][R82.64] ;  /* 0x000000105284d981 */ /* 0x0000e2000c1e1100 */
[----:B-1----:R-:W-:-:S03]  /*5120*/  PRMT R136, RZ, 0x7610, R136 ;  /* 0x00007610ff887816 */ /* 0x002fc60000000088 */
[----:B------:R1:W-:Y:S01]  /*5130*/  STS.U8 [R120+UR15+0x2c80], R140 ;  /* 0x002c808c78007988 */ /* 0x0003e2000800000f */
[----:B0-----:R-:W-:Y:S02]  /*5140*/  @!P5 IMAD.MOV.U32 R82, RZ, RZ, R98 ;  /* 0x000000ffff52d224 */ /* 0x001fe400078e0062 */
[----:B------:R-:W-:-:S05]  /*5150*/  @!P5 IMAD.MOV.U32 R83, RZ, RZ, R101 ;  /* 0x000000ffff53d224 */ /* 0x000fca00078e0065 */
[----:B------:R0:W3:Y:S01]  /*5160*/  @!P5 LDG.E.U8 R134, desc[UR16][R82.64] ;  /* 0x000000105286d981 */ /* 0x0000e2000c1e1100 */
[----:B------:R-:W-:-:S03]  /*5170*/  PRMT R138, RZ, 0x7610, R138 ;  /* 0x00007610ff8a7816 */ /* 0x000fc6000000008a */
[----:B------:R1:W-:Y:S01]  /*5180*/  STS.U8 [R120+UR15+0x2e80], R142 ;  /* 0x002e808e78007988 */ /* 0x0003e2000800000f */
[----:B0-----:R-:W-:Y:S02]  /*5190*/  @!P5 IMAD.MOV.U32 R82, RZ, RZ, R100 ;  /* 0x000000ffff52d224 */ /* 0x001fe400078e0064 */
[----:B------:R-:W-:-:S05]  /*51a0*/  @!P5 IMAD.MOV.U32 R83, RZ, RZ, R103 ;  /* 0x000000ffff53d224 */ /* 0x000fca00078e0067 */
[----:B------:R0:W3:Y:S01]  /*51b0*/  @!P5 LDG.E.U8 R136, desc[UR16][R82.64] ;  /* 0x000000105288d981 */ /* 0x0000e2000c1e1100 */
[----:B-1----:R-:W-:Y:S02]  /*51c0*/  PRMT R140, RZ, 0x7610, R140 ;  /* 0x00007610ff8c7816 */ /* 0x002fe4000000008c */
[----:B------:R-:W-:Y:S01]  /*51d0*/  PRMT R142, RZ, 0x7610, R142 ;  /* 0x00007610ff8e7816 */ /* 0x000fe2000000008e */
        /* <DEDUP_REMOVED lines=37> */
[----:B------:R0:W3:Y:S04]  /*5430*/  @!P5 LDG.E.U8 R158, desc[UR16][R82.64] ;  /* 0x00000010529ed981 */ /* 0x0000e8000c1e1100 */
[----:B------:R1:W-:Y:S01]  /*5440*/  STS.U8 [R0+UR15+0x1000], R146 ;  /* 0x0010009200007988 */ /* 0x0003e2000800000f */
[----:B0-----:R-:W-:Y:S02]  /*5450*/  @!P5 IMAD.MOV.U32 R82, RZ, RZ, R118 ;  /* 0x000000ffff52d224 */ /* 0x001fe400078e0076 */
[----:B------:R-:W-:-:S05]  /*5460*/  @!P5 IMAD.MOV.U32 R83, RZ, RZ, R121 ;  /* 0x000000ffff53d224 */ /* 0x000fca00078e0079 */
[----:B------:R-:W3:Y:S01]  /*5470*/  @!P5 LDG.E.U8 R156, desc[UR16][R82.64] ;  /* 0x00000010529cd981 */ /* 0x000ee2000c1e1100 */
[----:B------:R-:W-:Y:S01]  /*5480*/  ULEA UR13, UR14, UR15, 0x3 ;  /* 0x0000000f0e0d7291 */ /* 0x000fe2000f8e18ff */
[----:B------:R-:W-:Y:S02]  /*5490*/  UMOV UR4, UR5 ;  /* 0x0000000500047c82 */ /* 0x000fe40008000000 */
[----:B------:R1:W-:Y:S01]  /*54a0*/  STS.U8 [R0+UR15+0x1100], R131 ;  /* 0x0011008300007988 */ /* 0x0003e2000800000f */
[----:B------:R-:W-:-:S03]  /*54b0*/  UIADD3 UR13, UPT, UPT, UR13, 0x3000, URZ ;  /* 0x000030000d0d7890 */ /* 0x000fc6000fffe0ff */
        /* <DEDUP_REMOVED lines=13> */
[----:B--2---:R1:W-:Y:S04]  /*5590*/  STS.U8 [R0+UR15+0x1f00], R159 ;  /* 0x001f009f00007988 */ /* 0x0043e8000800000f */
[----:B------:R1:W-:Y:S04]  /*55a0*/  STS.U8 [R120+UR15+0x1080], R161 ;  /* 0x001080a178007988 */ /* 0x0003e8000800000f */
[----:B----4-:R1:W-:Y:S04]  /*55b0*/  STS.U8 [R120+UR15+0x1180], R163 ;  /* 0x001180a378007988 */ /* 0x0103e8000800000f */
[----:B-----5:R1:W-:Y:S04]  /*55c0*/  STS.U8 [R120+UR15+0x1280], R165 ;  /* 0x001280a578007988 */ /* 0x0203e8000800000f */
[----:B---3--:R1:W-:Y:S04]  /*55d0*/  STS.U8 [R120+UR15+0x1380], R130 ;  /* 0x0013808278007988 */ /* 0x0083e8000800000f */
        /* <DEDUP_REMOVED lines=11> */
[----:B------:R1:W-:Y:S01]  /*5690*/  STS.U8 [R120+UR15+0x1f80], R156 ;  /* 0x001f809c78007988 */ /* 0x0003e2000800000f */
[----:B------:R0:W-:Y:S06]  /*56a0*/  MEMBAR.ALL.CTA ;  /* 0x0000000000007992 */ /* 0x0001ec0000008000 */
[----:B0-----:R-:W0:Y:S02]  /*56b0*/  FENCE.VIEW.ASYNC.S ;  /* 0x00000000000073c6 */ /* 0x001e240000000000 */
[----:B0-----:R-:W-:Y:S06]  /*56c0*/  BAR.SYNC.DEFER_BLOCKING 0x0 ;  /* 0x0000000000007b1d */ /* 0x001fec0000010000 */
[----:B------:R-:W-:Y:S05]  /*56d0*/  @P3 BRA `(.L_x_9) ;  /* 0x0000000000283947 */ /* 0x000fea0003800000 */
[----:B------:R-:W-:Y:S01]  /*56e0*/  UMOV UR6, UR13 ;  /* 0x0000000d00067c82 */ /* 0x000fe20008000000 */
[----:B------:R-:W-:Y:S01]  /*56f0*/  UMOV UR7, URZ ;  /* 0x000000ff00077c82 */ /* 0x000fe20008000000 */
[----:B------:R-:W-:Y:S01]  /*5700*/  UMOV UR9, 0x80004020 ;  /* 0x8000402000097882 */ /* 0x000fe20000000000 */
[----:B------:R-:W-:Y:S01]  /*5710*/  UMOV UR11, 0xc0004010 ;  /* 0xc0004010000b7882 */ /* 0x000fe20000000000 */
[----:B------:R-:W-:Y:S01]  /*5720*/  UMOV UR20, 0x0 ;  /* 0x0000000000147882 */ /* 0x000fe20000000000 */
[----:B------:R-:W-:Y:S01]  /*5730*/  UMOV UR21, 0x4208490 ;  /* 0x0420849000157882 */ /* 0x000fe20000000000 */
[----:B------:R-:W-:Y:S01]  /*5740*/  UMOV UR5, UR6 ;  /* 0x0000000600057c82 */ /* 0x000fe20008000000 */
[----:B------:R0:W-:Y:S01]  /*5750*/  UTCQMMA gdesc[UR8], gdesc[UR10], tmem[UR18], tmem[UR20], idesc[UR21], UPT ;  /* 0x00ff140a080075ea */ /* 0x0001e2000b800312 */
[----:B------:R0:W-:Y:S01]  /*5760*/  UTCBAR [UR5], URZ ;  /* 0x000000ff050073e9 */ /* 0x0001e200080000ff */
[----:B------:R-:W-:Y:S02]  /*5770*/  NOP ;  /* 0x0000000000007918 */ /* 0x000fe40000000000 */
.L_x_9:
[----:B------:R-:W-:Y:S01]  /*5780*/  VIADD R129, R129, 0xffffffff ;  /* 0xffffffff81817836 */ /* 0x000fe20000000000 */
[----:B------:R-:W-:Y:S01]  /*5790*/  UIADD3 UR14, UPT, UPT, UR14, 0x1, URZ ;  /* 0x000000010e0e7890 */ /* 0x000fe2000fffe0ff */
[----:B------:R-:W-:Y:S02]  /*57a0*/  IMAD.U32 R83, RZ, RZ, UR4 ;  /* 0x00000004ff537e24 */ /* 0x000fe4000f8e00ff */
[----:B------:R-:W-:Y:S01]  /*57b0*/  VIADD R124, R124, 0xffffffe0 ;  /* 0xffffffe07c7c7836 */ /* 0x000fe20000000000 */
[----:B------:R-:W-:Y:S01]  /*57c0*/  ISETP.NE.U32.AND P0, PT, R129, RZ, PT ;  /* 0x000000ff8100720c */ /* 0x000fe20003f05070 */
[----:B------:R-:W-:-:S04]  /*57d0*/  UISETP.GT.AND UP0, UPT, UR14, 0x1, UPT ;  /* 0x000000010e00788c */ /* 0x000fc8000bf04270 */
[----:B0-----:R-:W-:Y:S02]  /*57e0*/  USEL UR5, URZ, 0x1, !UP0 ;  /* 0x00000001ff057887 */ /* 0x001fe4000c000000 */
[----:B------:R-:W-:Y:S02]  /*57f0*/  USEL UR14, UR14, URZ, !UP0 ;  /* 0x000000ff0e0e7287 */ /* 0x000fe4000c000000 */
[----:B------:R-:W-:-:S04]  /*5800*/  ULOP3.LUT UR5, UR4, UR5, URZ, 0x3c, !UPT ;  /* 0x0000000504057292 */ /* 0x000fc8000f8e3cff */
[----:B------:R-:W-:Y:S08]  /*5810*/  @P0 BRA `(.L_x_10) ;  /* 0xffffffe800580947 */ /* 0x000ff0000383ffff */
.L_x_7:
[----:B------:R-:W-:Y:S01]  /*5820*/  ISETP.GE.AND P0, PT, R4, 0x20, PT ;  /* 0x000000200400780c */ /* 0x000fe20003f06270 */
[----:B------:R-:W0:-:S12]  /*5830*/  LDCU.128 UR8, c[0x0][0x390] ;  /* 0x00007200ff0877ac */ /* 0x000e180008000c00 */
[----:B------:R-:W-:Y:S05]  /*5840*/  @!P0 BRA `(.L_x_11) ;  /* 0x0000000000108947 */ /* 0x000fea0003800000 */
[----:B------:R-:W-:-:S06]  /*5850*/  USHF.L.U32 UR4, UR4, 0x1f, URZ ;  /* 0x0000001f04047899 */ /* 0x000fcc00080006ff */
[----:B------:R-:W-:-:S04]  /*5860*/  IMAD.U32 R4, RZ, RZ, UR4 ;  /* 0x00000004ff047e24 */ /* 0x000fc8000f8e00ff */
[----:B------:R-:W2:Y:S02]  /*5870*/  SYNCS.PHASECHK.TRANS64.TRYWAIT P0, [UR13], R4 ;  /* 0x00000004ff0075a7 */ /* 0x000ea4000800110d */
[----:B--2---:R-:W-:Y:S05]  /*5880*/  @!P0 BRA `(.L_x_12) ;  /* 0x0000002c00088947 */ /* 0x004fea0003800000 */
.L_x_11:
[----:B------:R-:W-:Y:S01]  /*5890*/  BAR.SYNC.DEFER_BLOCKING 0x0 ;  /* 0x0000000000007b1d */ /* 0x000fe20000010000 */
[C---:B------:R-:W-:Y:S01]  /*58a0*/  IMAD.SHL.U32 R70, R69.reuse, 0x10, RZ ;  /* 0x0000001045467824 */ /* 0x040fe200078e00ff */
[----:B0-----:R-:W-:Y:S01]  /*58b0*/  ISETP.GE.AND P0, PT, R2, UR10, PT ;  /* 0x0000000a02007c0c */ /* 0x001fe2000bf06270 */
[C---:B------:R-:W-:Y:S02]  /*58c0*/  IMAD.SHL.U32 R71, R69.reuse, 0x80, RZ ;  /* 0x0000008045477824 */ /* 0x040fe400078e00ff */
[----:B------:R-:W-:Y:S01]  /*58d0*/  IMAD.U32 R72, RZ, RZ, UR19 ;  /* 0x00000013ff487e24 */ /* 0x000fe2000f8e00ff */
[----:B------:R-:W-:Y:S01]  /*58e0*/  LOP3.LUT R70, R70, 0xf0, RZ, 0xc0, !PT ;  /* 0x000000f046467812 */ /* 0x000fe200078ec0ff */
[----:B------:R-:W-:Y:S01]  /*58f0*/  IMAD.SHL.U32 R69, R69, 0x8, RZ ;  /* 0x0000000845457824 */ /* 0x000fe200078e00ff */
[----:B------:R-:W-:Y:S01]  /*5900*/  LOP3.LUT R71, R71, 0x800, RZ, 0xc0, !PT ;  /* 0x0000080047477812 */ /* 0x000fe200078ec0ff */
[----:B------:R-:W0:Y:S01]  /*5910*/  LDCU UR4, c[0x0][0x3b4] ;  /* 0x00007680ff0477ac */ /* 0x000e220008000800 */
[----:B------:R-:W-:-:S02]  /*5920*/  LOP3.LUT R3, R3, 0x80, R72, 0xf8, !PT ;  /* 0x0000008003037812 */ /* 0x000fc400078ef848 */
[----:B------:R-:W-:Y:S02]  /*5930*/  IADD3 R70, PT, PT, R70, UR15, R71 ;  /* 0x0000000f46467c10 */ /* 0x000fe4000fffe047 */
[----:B------:R-:W-:Y:S02]  /*5940*/  LOP3.LUT R69, R69, 0x300, RZ, 0xc0, !PT ;  /* 0x0000030045457812 */ /* 0x000fe400078ec0ff */
[----:B------:R-:W-:-:S03]  /*5950*/  LOP3.LUT R68, R68, R3, RZ, 0xfc, !PT ;  /* 0x0000000344447212 */ /* 0x000fc600078efcff */
[----:B------:R-:W-:Y:S01]  /*5960*/  IMAD.IADD R69, R69, 0x1, R70 ;  /* 0x0000000145457824 */ /* 0x000fe200078e0246 */
[C---:B------:R-:W-:Y:S02]  /*5970*/  LOP3.LUT R3, R68.reuse, 0x6, RZ, 0xfc, !PT ;  /* 0x0000000644037812 */ /* 0x040fe400078efcff */
[----:B------:R-:W-:Y:S01]  /*5980*/  LOP3.LUT R72, R68, 0x2, RZ, 0xfc, !PT ;  /* 0x0000000244487812 */ /* 0x000fe200078efcff */
[----:B------:R-:W2:Y:S02]  /*5990*/  @!P2 SYNCS.CCTL.IV [UR15+0x3000] ;  /* 0x00300000ff00a9b1 */ /* 0x000ea4000800000f */
[----:B--2---:R-:W-:Y:S01]  /*59a0*/  BAR.SYNC.DEFER_BLOCKING 0x0 ;  /* 0x0000000000007b1d */ /* 0x004fe20000010000 */
[----:B------:R-:W-:Y:S02]  /*59b0*/  ISETP.LT.AND P3, PT, R3, UR11, !P0 ;  /* 0x0000000b03007c0c */ /* 0x000fe4000c761270 */
[----:B------:R-:W-:Y:S02]  /*59c0*/  ISETP.LT.AND P6, PT, R72, UR11, !P0 ;  /* 0x0000000b48007c0c */ /* 0x000fe4000c7c1270 */
[C---:B------:R-:W-:Y:S01]  /*59d0*/  LOP3.LUT R71, R68.reuse, 0x4, RZ, 0xfc, !PT ;  /* 0x0000000444477812 */ /* 0x040fe200078efcff */
[----:B------:R-:W-:Y:S01]  /*59e0*/  LDTM.16dp32bit_t0_t15.x64 R4, tmem[UR12] ;  /* 0x0000000c000479ee */ /* 0x000fe20008b00000 */
[----:B------:R-:W2:Y:S02]  /*59f0*/  LDTM.16dp32bit_t16_t31.x64 R4, tmem[UR12+0x40] ;  /* 0x0000400c000479ee */ /* 0x000ea40008b20000 */
[----:B------:R-:W-:Y:S01]  /*5a00*/  ISETP.LT.AND P4, PT, R71, UR11, !P0 ;  /* 0x0000000b47007c0c */ /* 0x000fe2000c781270 */
[----:B------:R-:W3:Y:S01]  /*5a10*/  @!P2 SYNCS.CCTL.IV [UR15+0x3008] ;  /* 0x00300800ff00a9b1 */ /* 0x000ee2000800000f */
[----:B------:R-:W-:Y:S01]  /*5a20*/  NOP ;  /* 0x0000000000007918 */ /* 0x000fe20000000000 */
[----:B------:R-:W-:-:S02]  /*5a30*/  ISETP.LT.AND P2, PT, R68, UR11, !P0 ;  /* 0x0000000b44007c0c */ /* 0x000fc4000c741270 */
[----:B--2---:R-:W-:Y:S02]  /*5a40*/  F2FP.SATFINITE.E5M2.F32.PACK_AB_MERGE_C R4, R5, R4, RZ ;  /* 0x000000040504723e */ /* 0x004fe400048060ff */
[----:B------:R-:W-:Y:S02]  /*5a50*/  F2FP.SATFINITE.E5M2.F32.PACK_AB_MERGE_C R6, R7, R6, RZ ;  /* 0x000000060706723e */ /* 0x000fe400048060ff */
[----:B------:R-:W-:Y:S02]  /*5a60*/  F2FP.SATFINITE.E5M2.F32.PACK_AB_MERGE_C R8, R9, R8, RZ ;  /* 0x000000080908723e */ /* 0x000fe400048060ff */
[----:B------:R-:W-:Y:S02]  /*5a70*/  F2FP.SATFINITE.E5M2.F32.PACK_AB_MERGE_C R12, R13, R12, RZ ;  /* 0x0000000c0d0c723e */ /* 0x000fe400048060ff */
[----:B------:R-:W-:Y:S02]  /*5a80*/  F2FP.SATFINITE.E5M2.F32.PACK_AB_MERGE_C R14, R15, R14, RZ ;  /* 0x0000000e0f0e723e */ /* 0x000fe400048060ff */
[----:B------:R-:W-:-:S02]  /*5a90*/  F2FP.SATFINITE.E5M2.F32.PACK_AB_MERGE_C R16, R17, R16, RZ ;  /* 0x000000101110723e */ /* 0x000fc400048060ff */
[----:B------:R-:W-:Y:S02]  /*5aa0*/  F2FP.SATFINITE.E5M2.F32.PACK_AB_MERGE_C R18, R19, R18, RZ ;  /* 0x000000121312723e */ /* 0x000fe400048060ff */
[----:B------:R-:W-:Y:S02]  /*5ab0*/  F2FP.SATFINITE.E5M2.F32.PACK_AB_MERGE_C R20, R21, R20, RZ ;  /* 0x000000141514723e */ /* 0x000fe400048060ff */
[----:B------:R-:W-:Y:S02]  /*5ac0*/  F2FP.SATFINITE.E5M2.F32.PACK_AB_MERGE_C R22, R23, R22, RZ ;  /* 0x000000161716723e */ /* 0x000fe400048060ff */
[----:B------:R-:W-:Y:S02]  /*5ad0*/  F2FP.SATFINITE.E5M2.F32.PACK_AB_MERGE_C R24, R25, R24, RZ ;  /* 0x000000181918723e */ /* 0x000fe400048060ff */
[----:B------:R-:W-:Y:S02]  /*5ae0*/  LOP3.LUT R19, R4, 0xffff, RZ, 0xc0, !PT ;  /* 0x0000ffff04137812 */ /* 0x000fe400078ec0ff */
[----:B------:R-:W-:-:S02]  /*5af0*/  LOP3.LUT R70, R6, 0xffff, RZ, 0xc0, !PT ;  /* 0x0000ffff06467812 */ /* 0x000fc400078ec0ff */
[----:B------:R-:W-:Y:S02]  /*5b00*/  LOP3.LUT R21, R8, 0xffff, RZ, 0xc0, !PT ;  /* 0x0000ffff08157812 */ /* 0x000fe400078ec0ff */
[----:B------:R-:W-:Y:S02]  /*5b10*/  F2FP.SATFINITE.E5M2.F32.PACK_AB_MERGE_C R28, R29, R28, RZ ;  /* 0x0000001c1d1c723e */ /* 0x000fe400048060ff */
[----:B------:R-:W-:Y:S02]  /*5b20*/  F2FP.SATFINITE.E5M2.F32.PACK_AB_MERGE_C R30, R31, R30, RZ ;  /* 0x0000001e1f1e723e */ /* 0x000fe400048060ff */
[----:B------:R-:W-:Y:S02]  /*5b30*/  F2FP.SATFINITE.E5M2.F32.PACK_AB_MERGE_C R32, R33, R32, RZ ;  /* 0x000000202120723e */ /* 0x000fe400048060ff */
[----:B------:R-:W-:Y:S02]  /*5b40*/  F2FP.SATFINITE.E5M2.F32.PACK_AB_MERGE_C R34, R35, R34, RZ ;  /* 0x000000222322723e */ /* 0x000fe400048060ff */
[----:B------:R-:W-:-:S02]  /*5b50*/  F2FP.SATFINITE.E5M2.F32.PACK_AB_MERGE_C R36, R37, R36, RZ ;  /* 0x000000242524723e */ /* 0x000fc400048060ff */
[----:B------:R-:W-:Y:S02]  /*5b60*/  LOP3.LUT R23, R12, 0xffff, RZ, 0xc0, !PT ;  /* 0x0000ffff0c177812 */ /* 0x000fe400078ec0ff */
[----:B------:R-:W-:Y:S02]  /*5b70*/  LOP3.LUT R14, R14, 0xffff, RZ, 0xc0, !PT ;  /* 0x0000ffff0e0e7812 */ /* 0x000fe400078ec0ff */
[----:B------:R-:W-:Y:S02]  /*5b80*/  LOP3.LUT R33, R16, 0xffff, RZ, 0xc0, !PT ;  /* 0x0000ffff10217812 */ /* 0x000fe400078ec0ff */
[----:B------:R-:W-:Y:S02]  /*5b90*/  F2FP.SATFINITE.E5M2.F32.PACK_AB_MERGE_C R38, R39, R38, RZ ;  /* 0x000000262726723e */ /* 0x000fe400048060ff */
[----:B------:R-:W-:Y:S02]  /*5ba0*/  F2FP.SATFINITE.E5M2.F32.PACK_AB_MERGE_C R40, R41, R40, RZ ;  /* 0x000000282928723e */ /* 0x000fe400048060ff */
[----:B------:R-:W-:-:S02]  /*5bb0*/  LOP3.LUT R20, R20, 0xffff, RZ, 0xc0, !PT ;  /* 0x0000ffff14147812 */ /* 0x000fc400078ec0ff */
[----:B------:R-:W-:Y:S02]  /*5bc0*/  LOP3.LUT R37, R24, 0xffff, RZ, 0xc0, !PT ;  /* 0x0000ffff18257812 */ /* 0x000fe400078ec0ff */
[----:B------:R-:W-:Y:S02]  /*5bd0*/  LOP3.LUT R35, R22, 0xffff, RZ, 0xc0, !PT ;  /* 0x0000ffff16237812 */ /* 0x000fe400078ec0ff */
[----:B------:R-:W-:Y:S02]  /*5be0*/  F2FP.SATFINITE.E5M2.F32.PACK_AB_MERGE_C R44, R45, R44, RZ ;  /* 0x0000002c2d2c723e */ /* 0x000fe400048060ff */
[----:B------:R-:W-:Y:S02]  /*5bf0*/  F2FP.SATFINITE.E5M2.F32.PACK_AB_MERGE_C R46, R47, R46, RZ ;  /* 0x0000002e2f2e723e */ /* 0x000fe400048060ff */
[----:B------:R-:W-:Y:S02]  /*5c00*/  F2FP.SATFINITE.E5M2.F32.PACK_AB_MERGE_C R48, R49, R48, RZ ;  /* 0x000000303130723e */ /* 0x000fe400048060ff */
[----:B------:R-:W-:-:S02]  /*5c10*/  F2FP.SATFINITE.E5M2.F32.PACK_AB_MERGE_C R52, R53, R52, RZ ;  /* 0x000000343534723e */ /* 0x000fc400048060ff */
[----:B------:R-:W-:Y:S02]  /*5c20*/  F2FP.SATFINITE.E5M2.F32.PACK_AB_MERGE_C R54, R55, R54, RZ ;  /* 0x000000363736723e */ /* 0x000fe400048060ff */
[----:B------:R-:W-:Y:S02]  /*5c30*/  F2FP.SATFINITE.E5M2.F32.PACK_AB_MERGE_C R56, R57, R56, RZ ;  /* 0x000000383938723e */ /* 0x000fe400048060ff */
[----:B------:R-:W-:Y:S02]  /*5c40*/  PRMT R3, R21, 0x3340, R0 ;  /* 0x0000334015037816 */ /* 0x000fe40000000000 */
[----:B------:R-:W-:Y:S02]  /*5c50*/  PRMT R4, R19, 0x3340, R70 ;  /* 0x0000334013047816 */ /* 0x000fe40000000046 */
[----:B------:R-:W-:Y:S02]  /*5c60*/  LOP3.LUT R28, R28, 0xffff, RZ, 0xc0, !PT ;  /* 0x0000ffff1c1c7812 */ /* 0x000fe400078ec0ff */
[----:B------:R-:W-:-:S02]  /*5c70*/  LOP3.LUT R39, R30, 0xffff, RZ, 0xc0, !PT ;  /* 0x0000ffff1e277812 */ /* 0x000fc400078ec0ff */
[----:B------:R-:W-:Y:S02]  /*5c80*/  LOP3.LUT R41, R32, 0xffff, RZ, 0xc0, !PT ;  /* 0x0000ffff20297812 */ /* 0x000fe400078ec0ff */
[----:B------:R-:W-:Y:S02]  /*5c90*/  F2FP.SATFINITE.E5M2.F32.PACK_AB_MERGE_C R42, R43, R42, RZ ;  /* 0x0000002a2b2a723e */ /* 0x000fe400048060ff */
[----:B------:R-:W-:Y:S02]  /*5ca0*/  PRMT R5, R33, 0x3340, R0 ;  /* 0x0000334021057816 */ /* 0x000fe40000000000 */
[----:B------:R-:W-:Y:S02]  /*5cb0*/  PRMT R6, R23, 0x3340, R14 ;  /* 0x0000334017067816 */ /* 0x000fe4000000000e */
[----:B------:R-:W-:Y:S02]  /*5cc0*/  F2FP.SATFINITE.E5M2.F32.PACK_AB_MERGE_C R50, R51, R50, RZ ;  /* 0x000000323332723e */ /* 0x000fe400048060ff */
[----:B------:R-:W-:-:S02]  /*5cd0*/  PRMT R7, R37, 0x3340, R0 ;  /* 0x0000334025077816 */ /* 0x000fc40000000000 */
[----:B------:R-:W-:Y:S02]  /*5ce0*/  PRMT R8, R20, 0x3340, R35 ;  /* 0x0000334014087816 */ /* 0x000fe40000000023 */
[----:B------:R-:W-:Y:S02]  /*5cf0*/  LOP3.LUT R36, R36, 0xffff, RZ, 0xc0, !PT ;  /* 0x0000ffff24247812 */ /* 0x000fe400078ec0ff */
[----:B------:R-:W-:Y:S02]  /*5d00*/  LOP3.LUT R43, R38, 0xffff, RZ, 0xc0, !PT ;  /* 0x0000ffff262b7812 */ /* 0x000fe400078ec0ff */
[----:B------:R-:W-:Y:S02]  /*5d10*/  LOP3.LUT R45, R40, 0xffff, RZ, 0xc0, !PT ;  /* 0x0000ffff282d7812 */ /* 0x000fe400078ec0ff */
[----:B------:R-:W-:Y:S02]  /*5d20*/  PRMT R9, R4, 0x5410, R3 ;  /* 0x0000541004097816 */ /* 0x000fe40000000003 */
[----:B------:R-:W-:-:S02]  /*5d30*/  LOP3.LUT R44, R44, 0xffff, RZ, 0xc0, !PT ;  /* 0x0000ffff2c2c7812 */ /* 0x000fc400078ec0ff */
[----:B------:R-:W-:Y:S02]  /*5d40*/  LOP3.LUT R47, R46, 0xffff, RZ, 0xc0, !PT ;  /* 0x0000ffff2e2f7812 */ /* 0x000fe400078ec0ff */
[----:B------:R-:W-:Y:S02]  /*5d50*/  LOP3.LUT R49, R48, 0xffff, RZ, 0xc0, !PT ;  /* 0x0000ffff30317812 */ /* 0x000fe400078ec0ff */
[----:B------:R-:W-:Y:S02]  /*5d60*/  LOP3.LUT R52, R52, 0xffff, RZ, 0xc0, !PT ;  /* 0x0000ffff34347812 */ /* 0x000fe400078ec0ff */
[----:B------:R-:W-:Y:S02]  /*5d70*/  LOP3.LUT R51, R54, 0xffff, RZ, 0xc0, !PT ;  /* 0x0000ffff36337812 */ /* 0x000fe400078ec0ff */
[----:B------:R-:W-:Y:S02]  /*5d80*/  LOP3.LUT R53, R56, 0xffff, RZ, 0xc0, !PT ;  /* 0x0000ffff38357812 */ /* 0x000fe400078ec0ff */
[----:B------:R-:W-:-:S02]  /*5d90*/  F2FP.SATFINITE.E5M2.F32.PACK_AB_MERGE_C R10, R11, R10, RZ ;  /* 0x0000000a0b0a723e */ /* 0x000fc400048060ff */
[----:B------:R-:W-:Y:S02]  /*5da0*/  F2FP.SATFINITE.E5M2.F32.PACK_AB_MERGE_C R60, R61, R60, RZ ;  /* 0x0000003c3d3c723e */ /* 0x000fe400048060ff */
[----:B------:R-:W-:Y:S02]  /*5db0*/  F2FP.SATFINITE.E5M2.F32.PACK_AB_MERGE_C R62, R63, R62, RZ ;  /* 0x0000003e3f3e723e */ /* 0x000fe400048060ff */
[----:B------:R-:W-:Y:S02]  /*5dc0*/  F2FP.SATFINITE.E5M2.F32.PACK_AB_MERGE_C R64, R65, R64, RZ ;  /* 0x000000404140723e */ /* 0x000fe400048060ff */
[----:B------:R-:W-:Y:S02]  /*5dd0*/  PRMT R3, R41, 0x3340, R0 ;  /* 0x0000334029037816 */ /* 0x000fe40000000000 */
[----:B------:R-:W-:Y:S02]  /*5de0*/  PRMT R4, R28, 0x3340, R39 ;  /* 0x000033401c047816 */ /* 0x000fe40000000027 */
[----:B------:R-:W-:-:S02]  /*5df0*/  PRMT R11, R6, 0x5410, R5 ;  /* 0x00005410060b7816 */ /* 0x000fc40000000005 */
[----:B------:R-:W-:Y:S02]  /*5e00*/  PRMT R13, R8, 0x5410, R7 ;  /* 0x00005410080d7816 */ /* 0x000fe40000000007 */
[--C-:B------:R-:W-:Y:S02]  /*5e10*/  PRMT R5, R45, 0x3340, R0.reuse ;  /* 0x000033402d057816 */ /* 0x100fe40000000000 */
[----:B------:R-:W-:Y:S02]  /*5e20*/  PRMT R6, R36, 0x3340, R43 ;  /* 0x0000334024067816 */ /* 0x000fe4000000002b */
[--C-:B------:R-:W-:Y:S02]  /*5e30*/  PRMT R7, R49, 0x3340, R0.reuse ;  /* 0x0000334031077816 */ /* 0x100fe40000000000 */
[----:B------:R-:W-:Y:S02]  /*5e40*/  PRMT R12, R53, 0x3340, R0 ;  /* 0x00003340350c7816 */ /* 0x000fe40000000000 */
[----:B------:R-:W-:-:S02]  /*5e50*/  PRMT R8, R44, 0x3340, R47 ;  /* 0x000033402c087816 */ /* 0x000fc4000000002f */
[----:B------:R-:W-:Y:S02]  /*5e60*/  PRMT R17, R52, 0x3340, R51 ;  /* 0x0000334034117816 */ /* 0x000fe40000000033 */
[----:B------:R-:W-:Y:S02]  /*5e70*/  PRMT R15, R4, 0x5410, R3 ;  /* 0x00005410040f7816 */ /* 0x000fe40000000003 */
[----:B------:R-:W-:Y:S02]  /*5e80*/  LOP3.LUT R60, R60, 0xffff, RZ, 0xc0, !PT ;  /* 0x0000ffff3c3c7812 */ /* 0x000fe400078ec0ff */
[----:B------:R-:W-:Y:S02]  /*5e90*/  LOP3.LUT R55, R62, 0xffff, RZ, 0xc0, !PT ;  /* 0x0000ffff3e377812 */ /* 0x000fe400078ec0ff */
[----:B------:R-:W-:Y:S02]  /*5ea0*/  LOP3.LUT R57, R64, 0xffff, RZ, 0xc0, !PT ;  /* 0x0000ffff40397812 */ /* 0x000fe400078ec0ff */
[----:B------:R-:W-:-:S02]  /*5eb0*/  SHF.R.U32.HI R3, RZ, 0x8, R19 ;  /* 0x00000008ff037819 */ /* 0x000fc40000011613 */
[----:B------:R-:W-:Y:S02]  /*5ec0*/  SHF.R.U32.HI R4, RZ, 0x8, R70 ;  /* 0x00000008ff047819 */ /* 0x000fe40000011646 */
[----:B------:R-:W-:Y:S02]  /*5ed0*/  F2FP.SATFINITE.E5M2.F32.PACK_AB_MERGE_C R26, R27, R26, RZ ;  /* 0x0000001a1b1a723e */ /* 0x000fe400048060ff */
[----:B------:R-:W-:Y:S02]  /*5ee0*/  PRMT R25, R6, 0x5410, R5 ;  /* 0x0000541006197816 */ /* 0x000fe40000000005 */
[----:B------:R-:W-:Y:S02]  /*5ef0*/  PRMT R29, R8, 0x5410, R7 ;  /* 0x00005410081d7816 */ /* 0x000fe40000000007 */
[----:B------:R-:W-:Y:S02]  /*5f00*/  PRMT R27, R17, 0x5410, R12 ;  /* 0x00005410111b7816 */ /* 0x000fe4000000000c */
[----:B------:R-:W-:-:S02]  /*5f10*/  SHF.R.U32.HI R5, RZ, 0x8, R21 ;  /* 0x00000008ff057819 */ /* 0x000fc40000011615 */
[----:B------:R-:W-:Y:S02]  /*5f20*/  SHF.R.U32.HI R6, RZ, 0x8, R23 ;  /* 0x00000008ff067819 */ /* 0x000fe40000011617 */
[----:B------:R-:W-:Y:S02]  /*5f30*/  SHF.R.U32.HI R7, RZ, 0x8, R14 ;  /* 0x00000008ff077819 */ /* 0x000fe4000001160e */
[----:B------:R-:W-:Y:S02]  /*5f40*/  PRMT R8, R57, 0x3340, R0 ;  /* 0x0000334039087816 */ /* 0x000fe40000000000 */
[----:B------:R-:W-:Y:S02]  /*5f50*/  PRMT R17, R60, 0x3340, R55 ;  /* 0x000033403c117816 */ /* 0x000fe40000000037 */
[----:B------:R-:W-:Y:S02]  /*5f60*/  LOP3.LUT R3, R3, 0xffff, RZ, 0xc0, !PT ;  /* 0x0000ffff03037812 */ /* 0x000fe400078ec0ff */
[----:B------:R-:W-:-:S02]  /*5f70*/  LOP3.LUT R4, R4, 0xffff, RZ, 0xc0, !PT ;  /* 0x0000ffff04047812 */ /* 0x000fc400078ec0ff */
[----:B------:R-:W-:Y:S02]  /*5f80*/  LOP3.LUT R5, R5, 0xffff, RZ, 0xc0, !PT ;  /* 0x0000ffff05057812 */ /* 0x000fe400078ec0ff */
[----:B------:R-:W-:Y:S02]  /*5f90*/  LOP3.LUT R6, R6, 0xffff, RZ, 0xc0, !PT ;  /* 0x0000ffff06067812 */ /* 0x000fe400078ec0ff */
[----:B------:R-:W-:Y:S02]  /*5fa0*/  LOP3.LUT R7, R7, 0xffff, RZ, 0xc0, !PT ;  /* 0x0000ffff07077812 */ /* 0x000fe400078ec0ff */
[----:B------:R-:W-:Y:S02]  /*5fb0*/  PRMT R31, R17, 0x5410, R8 ;  /* 0x00005410111f7816 */ /* 0x000fe40000000008 */
[----:B------:R-:W-:Y:S02]  /*5fc0*/  PRMT R17, R3, 0x3340, R4 ;  /* 0x0000334003117816 */ /* 0x000fe40000000004 */
[----:B------:R-:W-:-:S02]  /*5fd0*/  SHF.R.U32.HI R3, RZ, 0x8, R33 ;  /* 0x00000008ff037819 */ /* 0x000fc40000011621 */
[----:B------:R-:W-:Y:S02]  /*5fe0*/  PRMT R12, R5, 0x3340, R0 ;  /* 0x00003340050c7816 */ /* 0x000fe40000000000 */
[----:B------:R-:W-:Y:S02]  /*5ff0*/  SHF.R.U32.HI R4, RZ, 0x8, R20 ;  /* 0x00000008ff047819 */ /* 0x000fe40000011614 */
[----:B------:R-:W-:Y:S02]  /*6000*/  PRMT R19, R6, 0x3340, R7 ;  /* 0x0000334006137816 */ /* 0x000fe40000000007 */
[----:B------:R-:W-:Y:S02]  /*6010*/  SHF.R.U32.HI R5, RZ, 0x8, R35 ;  /* 0x00000008ff057819 */ /* 0x000fe40000011623 */
[----:B------:R-:W-:Y:S02]  /*6020*/  SHF.R.U32.HI R6, RZ, 0x8, R37 ;  /* 0x00000008ff067819 */ /* 0x000fe40000011625 */
[----:B------:R-:W-:-:S02]  /*6030*/  LOP3.LUT R3, R3, 0xffff, RZ, 0xc0, !PT ;  /* 0x0000ffff03037812 */ /* 0x000fc400078ec0ff */
[----:B------:R-:W-:Y:S02]  /*6040*/  LOP3.LUT R21, R4, 0xffff, RZ, 0xc0, !PT ;  /* 0x0000ffff04157812 */ /* 0x000fe400078ec0ff */
[----:B------:R-:W-:Y:S02]  /*6050*/  SHF.R.U32.HI R7, RZ, 0x8, R28 ;  /* 0x00000008ff077819 */ /* 0x000fe4000001161c */
[----:B------:R-:W-:Y:S02]  /*6060*/  SHF.R.U32.HI R8, RZ, 0x8, R39 ;  /* 0x00000008ff087819 */ /* 0x000fe40000011627 */
[----:B------:R-:W-:Y:S02]  /*6070*/  LOP3.LUT R4, R5, 0xffff, RZ, 0xc0, !PT ;  /* 0x0000ffff05047812 */ /* 0x000fe400078ec0ff */
[----:B------:R-:W-:Y:S02]  /*6080*/  LOP3.LUT R5, R6, 0xffff, RZ, 0xc0, !PT ;  /* 0x0000ffff06057812 */ /* 0x000fe400078ec0ff */
[----:B------:R-:W-:-:S02]  /*6090*/  PRMT R14, R3, 0x3340, R0 ;  /* 0x00003340030e7816 */ /* 0x000fc40000000000 */
[----:B------:R-:W-:Y:S02]  /*60a0*/  SHF.R.U32.HI R3, RZ, 0x8, R41 ;  /* 0x00000008ff037819 */ /* 0x000fe40000011629 */
[----:B------:R-:W-:Y:S02]  /*60b0*/  LOP3.LUT R7, R7, 0xffff, RZ, 0xc0, !PT ;  /* 0x0000ffff07077812 */ /* 0x000fe400078ec0ff */
[----:B------:R-:W-:Y:S02]  /*60c0*/  LOP3.LUT R8, R8, 0xffff, RZ, 0xc0, !PT ;  /* 0x0000ffff08087812 */ /* 0x000fe400078ec0ff */
[----:B------:R-:W-:Y:S02]  /*60d0*/  PRMT R21, R21, 0x3340, R4 ;  /* 0x0000334015157816 */ /* 0x000fe40000000004 */
[----:B------:R-:W-:Y:S02]  /*60e0*/  PRMT R16, R5, 0x3340, R0 ;  /* 0x0000334005107816 */ /* 0x000fe40000000000 */
[----:B------:R-:W-:-:S02]  /*60f0*/  SHF.R.U32.HI R4, RZ, 0x8, R36 ;  /* 0x00000008ff047819 */ /* 0x000fc40000011624 */
[----:B------:R-:W-:Y:S02]  /*6100*/  SHF.R.U32.HI R5, RZ, 0x8, R43 ;  /* 0x00000008ff057819 */ /* 0x000fe4000001162b */
[----:B------:R-:W-:Y:S02]  /*6110*/  LOP3.LUT R3, R3, 0xffff, RZ, 0xc0, !PT ;  /* 0x0000ffff03037812 */ /* 0x000fe400078ec0ff */
[----:B------:R-:W-:Y:S02]  /*6120*/  PRMT R20, R7, 0x3340, R8 ;  /* 0x0000334007147816 */ /* 0x000fe40000000008 */
[----:B------:R-:W-:Y:S02]  /*6130*/  SHF.R.U32.HI R6, RZ, 0x8, R45 ;  /* 0x00000008ff067819 */ /* 0x000fe4000001162d */
[----:B------:R-:W-:Y:S02]  /*6140*/  SHF.R.U32.HI R7, RZ, 0x8, R44 ;  /* 0x00000008ff077819 */ /* 0x000fe4000001162c */
[----:B------:R-:W-:-:S02]  /*6150*/  SHF.R.U32.HI R8, RZ, 0x8, R47 ;  /* 0x00000008ff087819 */ /* 0x000fc4000001162f */
[----:B------:R-:W-:Y:S02]  /*6160*/  LOP3.LUT R23, R4, 0xffff, RZ, 0xc0, !PT ;  /* 0x0000ffff04177812 */ /* 0x000fe400078ec0ff */
[----:B------:R-:W-:Y:S02]  /*6170*/  LOP3.LUT R4, R5, 0xffff, RZ, 0xc0, !PT ;  /* 0x0000ffff05047812 */ /* 0x000fe400078ec0ff */
[----:B------:R-:W-:Y:S02]  /*6180*/  PRMT R3, R3, 0x3340, R0 ;  /* 0x0000334003037816 */ /* 0x000fe40000000000 */
[----:B------:R-:W-:Y:S02]  /*6190*/  LOP3.LUT R5, R6, 0xffff, RZ, 0xc0, !PT ;  /* 0x0000ffff06057812 */ /* 0x000fe400078ec0ff */
[----:B------:R-:W-:Y:S02]  /*61a0*/  LOP3.LUT R7, R7, 0xffff, RZ, 0xc0, !PT ;  /* 0x0000ffff07077812 */ /* 0x000fe400078ec0ff */
[----:B------:R-:W-:-:S02]  /*61b0*/  LOP3.LUT R8, R8, 0xffff, RZ, 0xc0, !PT ;  /* 0x0000ffff08087812 */ /* 0x000fc400078ec0ff */
[----:B------:R-:W-:Y:S02]  /*61c0*/  PRMT R33, R23, 0x3340, R4 ;  /* 0x0000334017217816 */ /* 0x000fe40000000004 */
[----:B------:R-:W-:Y:S02]  /*61d0*/  PRMT R17, R17, 0x5410, R12 ;  /* 0x0000541011117816 */ /* 0x000fe4000000000c */
[----:B------:R-:W-:Y:S02]  /*61e0*/  LOP3.LUT R10, R10, 0xffff, RZ, 0xc0, !PT ;  /* 0x0000ffff0a0a7812 */ /* 0x000fe400078ec0ff */
[----:B------:R-:W-:Y:S02]  /*61f0*/  LOP3.LUT R18, R18, 0xffff, RZ, 0xc0, !PT ;  /* 0x0000ffff12127812 */ /* 0x000fe400078ec0ff */
[----:B------:R-:W-:Y:S02]  /*6200*/  PRMT R19, R19, 0x5410, R14 ;  /* 0x0000541013137816 */ /* 0x000fe4000000000e */
[----:B------:R-:W-:-:S02]  /*6210*/  PRMT R21, R21, 0x5410, R16 ;  /* 0x0000541015157816 */ /* 0x000fc40000000010 */
[----:B------:R-:W-:Y:S02]  /*6220*/  PRMT R23, R20, 0x5410, R3 ;  /* 0x0000541014177816 */ /* 0x000fe40000000003 */
[----:B------:R-:W-:Y:S02]  /*6230*/  LOP3.LUT R26, R26, 0xffff, RZ, 0xc0, !PT ;  /* 0x0000ffff1a1a7812 */ /* 0x000fe400078ec0ff */
[----:B------:R-:W-:Y:S02]  /*6240*/  LOP3.LUT R34, R34, 0xffff, RZ, 0xc0, !PT ;  /* 0x0000ffff22227812 */ /* 0x000fe400078ec0ff */
        /* <DEDUP_REMOVED lines=10> */
[----:B------:R-:W-:Y:S01]  /*62f0*/  SHF.R.U32.HI R12, RZ, 0x8, R52 ;  /* 0x00000008ff0c7819 */ /* 0x000fe20000011634 */
[----:B---3--:R2:W-:Y:S01]  /*6300*/  STS.128 [R69], R4 ;  /* 0x0000000445007388 */ /* 0x0085e20000000c00 */
[----:B------:R-:W-:Y:S02]  /*6310*/  SHF.R.U32.HI R13, RZ, 0x8, R51 ;  /* 0x00000008ff0d7819 */ /* 0x000fe40000011633 */
[----:B------:R-:W-:Y:S01]  /*6320*/  SHF.R.U32.HI R14, RZ, 0x8, R53 ;  /* 0x00000008ff0e7819 */ /* 0x000fe20000011635 */
[----:B------:R-:W-:Y:S01]  /*6330*/  STS.128 [R69+0x400], R8 ;  /* 0x0004000845007388 */ /* 0x000fe20000000c00 */
[----:B------:R-:W-:Y:S02]  /*6340*/  LOP3.LUT R13, R13, 0xffff, RZ, 0xc0, !PT ;  /* 0x0000ffff0d0d7812 */ /* 0x000fe400078ec0ff */
[----:B------:R-:W-:-:S02]  /*6350*/  LOP3.LUT R12, R12, 0xffff, RZ, 0xc0, !PT ;  /* 0x0000ffff0c0c7812 */ /* 0x000fc400078ec0ff */
[----:B------:R-:W-:Y:S02]  /*6360*/  F2FP.SATFINITE.E5M2.F32.PACK_AB_MERGE_C R58, R59, R58, RZ ;  /* 0x0000003a3b3a723e */ /* 0x000fe400048060ff */
[----:B------:R-:W-:Y:S02]  /*6370*/  SHF.R.U32.HI R3, RZ, 0x8, R49 ;  /* 0x00000008ff037819 */ /* 0x000fe40000011631 */
[----:B------:R-:W-:Y:S02]  /*6380*/  SHF.R.U32.HI R15, RZ, 0x8, R60 ;  /* 0x00000008ff0f7819 */ /* 0x000fe4000001163c */
[----:B------:R-:W-:Y:S02]  /*6390*/  SHF.R.U32.HI R18, RZ, 0x8, R57 ;  /* 0x00000008ff127819 */ /* 0x000fe40000011639 */
[----:B--2---:R-:W-:Y:S02]  /*63a0*/  LOP3.LUT R5, R14, 0xffff, RZ, 0xc0, !PT ;  /* 0x0000ffff0e057812 */ /* 0x004fe400078ec0ff */
[----:B------:R-:W-:-:S02]  /*63b0*/  PRMT R12, R12, 0x3340, R13 ;  /* 0x000033400c0c7816 */ /* 0x000fc4000000000d */
[----:B------:R-:W-:Y:S02]  /*63c0*/  PRMT R5, R5, 0x3340, R0 ;  /* 0x0000334005057816 */ /* 0x000fe40000000000 */
[----:B------:R-:W-:Y:S02]  /*63d0*/  SHF.R.U32.HI R17, RZ, 0x8, R55 ;  /* 0x00000008ff117819 */ /* 0x000fe40000011637 */
[----:B------:R-:W-:Y:S02]  /*63e0*/  LOP3.LUT R3, R3, 0xffff, RZ, 0xc0, !PT ;  /* 0x0000ffff03037812 */ /* 0x000fe400078ec0ff */
[----:B------:R-:W-:Y:S02]  /*63f0*/  LOP3.LUT R7, R18, 0xffff, RZ, 0xc0, !PT ;  /* 0x0000ffff12077812 */ /* 0x000fe400078ec0ff */
[----:B------:R-:W-:Y:S02]  /*6400*/  LOP3.LUT R4, R15, 0xffff, RZ, 0xc0, !PT ;  /* 0x0000ffff0f047812 */ /* 0x000fe400078ec0ff */
[----:B------:R-:W-:-:S02]  /*6410*/  PRMT R5, R12, 0x5410, R5 ;  /* 0x000054100c057816 */ /* 0x000fc40000000005 */
[----:B------:R-:W-:Y:S02]  /*6420*/  LOP3.LUT R58, R58, 0xffff, RZ, 0xc0, !PT ;  /* 0x0000ffff3a3a7812 */ /* 0x000fe400078ec0ff */
[----:B------:R-:W-:Y:S01]  /*6430*/  LEA R16, R0, UR15, 0x4 ;  /* 0x0000000f00107c11 */ /* 0x000fe2000f8e20ff */
[----:B------:R-:W-:Y:S01]  /*6440*/  BAR.SYNC.DEFER_BLOCKING 0x0 ;  /* 0x0000000000007b1d */ /* 0x000fe20000010000 */
[----:B------:R-:W-:Y:S02]  /*6450*/  LOP3.LUT R17, R17, 0xffff, RZ, 0xc0, !PT ;  /* 0x0000ffff11117812 */ /* 0x000fe400078ec0ff */
[----:B------:R-:W-:Y:S02]  /*6460*/  PRMT R19, R3, 0x3340, R0 ;  /* 0x0000334003137816 */ /* 0x000fe40000000000 */
[----:B------:R-:W-:-:S03]  /*6470*/  PRMT R30, R27, 0x4210, R58 ;  /* 0x000042101b1e7816 */ /* 0x000fc6000000003a */
[----:B------:R-:W2:Y:S01]  /*6480*/  LDC R3, c[0x0][0x3b8] ;  /* 0x0000ee00ff037b82 */ /* 0x000ea20000000800 */
[----:B-1----:R-:W-:Y:S02]  /*6490*/  PRMT R0, R7, 0x3340, R0 ;  /* 0x0000334007007816 */ /* 0x002fe40000000000 */
[----:B------:R-:W-:Y:S02]  /*64a0*/  PRMT R17, R4, 0x3340, R17 ;  /* 0x0000334004117816 */ /* 0x000fe40000000011 */
[----:B------:R-:W-:Y:S02]  /*64b0*/  PRMT R58, R5, 0x5210, R58 ;  /* 0x00005210053a7816 */ /* 0x000fe4000000003a */
[----:B------:R-:W-:Y:S02]  /*64c0*/  F2FP.SATFINITE.E5M2.F32.PACK_AB_MERGE_C R66, R67, R66, RZ ;  /* 0x000000424342723e */ /* 0x000fe400048060ff */
[----:B------:R-:W-:Y:S02]  /*64d0*/  PRMT R33, R33, 0x5410, R22 ;  /* 0x0000541021217816 */ /* 0x000fe40000000016 */
[----:B------:R-:W-:-:S02]  /*64e0*/  PRMT R19, R24, 0x5410, R19 ;  /* 0x0000541018137816 */ /* 0x000fc40000000013 */
[----:B------:R-:W-:Y:S02]  /*64f0*/  LOP3.LUT R42, R42, 0xffff, RZ, 0xc0, !PT ;  /* 0x0000ffff2a2a7812 */ /* 0x000fe400078ec0ff */
[----:B------:R-:W-:Y:S01]  /*6500*/  PRMT R17, R17, 0x5410, R0 ;  /* 0x0000541011117816 */ /* 0x000fe20000000000 */
[----:B0-----:R-:W-:Y:S01]  /*6510*/  IMAD R0, R2, UR4, RZ ;  /* 0x0000000402007c24 */ /* 0x001fe2000f8e02ff */
[----:B------:R-:W-:Y:S01]  /*6520*/  LOP3.LUT R50, R50, 0xffff, RZ, 0xc0, !PT ;  /* 0x0000ffff32327812 */ /* 0x000fe200078ec0ff */
[----:B------:R-:W0:Y:S01]  /*6530*/  LDS.128 R8, [R16] ;  /* 0x0000000010087984 */ /* 0x000e220000000c00 */
[----:B------:R-:W-:Y:S02]  /*6540*/  LOP3.LUT R66, R66, 0xffff, RZ, 0xc0, !PT ;  /* 0x0000ffff42427812 */ /* 0x000fe400078ec0ff */
[--C-:B------:R-:W-:Y:S01]  /*6550*/  PRMT R28, R25, 0x4210, R42.reuse ;  /* 0x00004210191c7816 */ /* 0x100fe2000000002a */
[----:B------:R-:W-:Y:S01]  /*6560*/  LDS.128 R4, [R16+0x800] ;  /* 0x0008000010047984 */ /* 0x000fe20000000c00 */
[----:B------:R-:W-:Y:S01]  /*6570*/  PRMT R56, R33, 0x5210, R42 ;  /* 0x0000521021387816 */ /* 0x000fe2000000002a */
[----:B--2---:R-:W-:Y:S01]  /*6580*/  IMAD R13, R68, R3, RZ ;  /* 0x00000003440d7224 */ /* 0x004fe200078e02ff */
[----:B------:R-:W-:-:S02]  /*6590*/  PRMT R29, R29, 0x4210, R50 ;  /* 0x000042101d1d7816 */ /* 0x000fc40000000032 */
[----:B------:R-:W-:Y:S01]  /*65a0*/  PRMT R57, R19, 0x5210, R50 ;  /* 0x0000521013397816 */ /* 0x000fe20000000032 */
[----:B------:R-:W-:Y:S01]  /*65b0*/  IMAD R15, R3, 0x2, R13 ;  /* 0x00000002030f7824 */ /* 0x000fe200078e020d */
[--C-:B------:R-:W-:Y:S01]  /*65c0*/  PRMT R31, R31, 0x4210, R66.reuse ;  /* 0x000042101f1f7816 */ /* 0x100fe20000000042 */
[----:B------:R-:W-:Y:S01]  /*65d0*/  BAR.SYNC.DEFER_BLOCKING 0x0 ;  /* 0x0000000000007b1d */ /* 0x000fe20000010000 */
[----:B------:R-:W-:Y:S01]  /*65e0*/  PRMT R59, R17, 0x5210, R66 ;  /* 0x00005210113b7816 */ /* 0x000fe20000000042 */
[C---:B------:R-:W-:Y:S01]  /*65f0*/  IMAD R17, R3.reuse, 0x2, R15 ;  /* 0x0000000203117824 */ /* 0x040fe200078e020f */
[----:B------:R-:W-:Y:S02]  /*6600*/  IADD3 R2, P5, PT, R0, UR8, RZ ;  /* 0x0000000800027c10 */ /* 0x000fe4000ffbe0ff */
[----:B------:R-:W-:Y:S01]  /*6610*/  LOP3.LUT R18, R68, 0x8, RZ, 0xfc, !PT ;  /* 0x0000000844127812 */ /* 0x000fe200078efcff */
[----:B------:R-:W-:Y:S01]  /*6620*/  IMAD R21, R3, 0x2, R17 ;  /* 0x0000000203157824 */ /* 0x000fe200078e0211 */
[----:B------:R-:W-:-:S02]  /*6630*/  LEA.HI.X.SX32 R0, R0, UR9, 0x1, P5 ;  /* 0x0000000900007c11 */ /* 0x000fc4000a8f0eff */
[C---:B------:R-:W-:Y:S02]  /*6640*/  IADD3 R12, P5, PT, R13.reuse, R2, RZ ;  /* 0x000000020d0c7210 */ /* 0x040fe40007fbe0ff */
[C---:B------:R-:W-:Y:S02]  /*6650*/  LOP3.LUT R20, R68.reuse, 0xa, RZ, 0xfc, !PT ;  /* 0x0000000a44147812 */ /* 0x040fe400078efcff */
[----:B------:R-:W-:Y:S02]  /*6660*/  LEA.HI.X.SX32 R13, R13, R0, 0x1, P5 ;  /* 0x000000000d0d7211 */ /* 0x000fe400028f0eff */
[C---:B------:R-:W-:Y:S02]  /*6670*/  IADD3 R14, P5, PT, R15.reuse, R2, RZ ;  /* 0x000000020f0e7210 */ /* 0x040fe40007fbe0ff */
[----:B------:R-:W-:Y:S02]  /*6680*/  LOP3.LUT R22, R68, 0xc, RZ, 0xfc, !PT ;  /* 0x0000000c44167812 */ /* 0x000fe400078efcff */
[----:B------:R-:W-:-:S02]  /*6690*/  LEA.HI.X.SX32 R15, R15, R0, 0x1, P5 ;  /* 0x000000000f0f7211 */ /* 0x000fc400028f0eff */
[----:B------:R-:W-:Y:S01]  /*66a0*/  ISETP.LT.AND P5, PT, R18, UR11, !P0 ;  /* 0x0000000b12007c0c */ /* 0x000fe2000c7a1270 */
[----:B------:R1:W-:Y:S04]  /*66b0*/  STS.128 [R69], R28 ;  /* 0x0000001c45007388 */ /* 0x0003e80000000c00 */
[----:B------:R-:W-:Y:S01]  /*66c0*/  STS.128 [R69+0x400], R56 ;  /* 0x0004003845007388 */ /* 0x000fe20000000c00 */
[C---:B0-----:R-:W-:Y:S02]  /*66d0*/  PRMT R25, R8.reuse, 0x7770, RZ ;  /* 0x0000777008197816 */ /* 0x041fe400000000ff */
[----:B------:R-:W-:Y:S01]  /*66e0*/  PRMT R23, R8, 0x7771, RZ ;  /* 0x0000777108177816 */ /* 0x000fe200000000ff */
[----:B------:R-:W-:Y:S01]  /*66f0*/  BAR.SYNC.DEFER_BLOCKING 0x0 ;  /* 0x0000000000007b1d */ /* 0x000fe20000010000 */
[----:B------:R-:W-:-:S02]  /*6700*/  PRMT R27, R9, 0x7771, RZ ;  /* 0x00007771091b7816 */ /* 0x000fc400000000ff */
[----:B-1----:R-:W-:-:S03]  /*6710*/  PRMT R29, R10, 0x7771, RZ ;  /* 0x000077710a1d7816 */ /* 0x002fc600000000ff */
[----:B------:R0:W-:Y:S01]  /*6720*/  @P2 STG.E.U8 desc[UR16][R12.64], R25 ;  /* 0x000000190c002986 */ /* 0x0001e2000c101110 */
[----:B------:R-:W-:-:S03]  /*6730*/  IADD3 R18, P2, PT, R17, R2, RZ ;  /* 0x0000000211127210 */ /* 0x000fc60007f5e0ff */
[----:B------:R1:W-:Y:S01]  /*6740*/  @P6 STG.E.U8 desc[UR16][R14.64], R23 ;  /* 0x000000170e006986 */ /* 0x0003e2000c101110 */
[----:B------:R-:W-:Y:S02]  /*6750*/  LEA.HI.X.SX32 R19, R17, R0, 0x1, P2 ;  /* 0x0000000011137211 */ /* 0x000fe400010f0eff */
[----:B------:R-:W-:Y:S02]  /*6760*/  ISETP.LT.AND P2, PT, R20, UR11, !P0 ;  /* 0x0000000b14007c0c */ /* 0x000fe4000c741270 */
[----:B------:R-:W-:Y:S02]  /*6770*/  IADD3 R20, P6, PT, R21, R2, RZ ;  /* 0x0000000215147210 */ /* 0x000fe40007fde0ff */
[C---:B------:R-:W-:Y:S01]  /*6780*/  PRMT R17, R8.reuse, 0x7772, RZ ;  /* 0x0000777208117816 */ /* 0x040fe200000000ff */
[----:B0-----:R-:W-:Y:S01]  /*6790*/  IMAD R13, R3, 0x2, R21 ;  /* 0x00000002030d7824 */ /* 0x001fe200078e0215 */
[----:B------:R-:W-:Y:S02]  /*67a0*/  LEA.HI.X.SX32 R21, R21, R0, 0x1, P6 ;  /* 0x0000000015157211 */ /* 0x000fe400030f0eff */
[----:B------:R-:W-:Y:S01]  /*67b0*/  PRMT R25, R8, 0x7773, RZ ;  /* 0x0000777308197816 */ /* 0x000fe200000000ff */
[----:B-1----:R-:W-:Y:S01]  /*67c0*/  IMAD R15, R3, 0x2, R13 ;  /* 0x00000002030f7824 */ /* 0x002fe200078e020d */
[----:B------:R-:W-:Y:S01]  /*67d0*/  LOP3.LUT R14, R68, 0xe, RZ, 0xfc, !PT ;  /* 0x0000000e440e7812 */ /* 0x000fe200078efcff */
[----:B------:R0:W-:Y:S01]  /*67e0*/  @P4 STG.E.U8 desc[UR16][R18.64], R17 ;  /* 0x0000001112004986 */ /* 0x0001e2000c101110 */
[----:B------:R-:W-:-:S02]  /*67f0*/  IADD3 R12, P6, PT, R13, R2, RZ ;  /* 0x000000020d0c7210 */ /* 0x000fc40007fde0ff */
[----:B------:R-:W-:Y:S01]  /*6800*/  PRMT R23, R9, 0x7770, RZ ;  /* 0x0000777009177816 */ /* 0x000fe200000000ff */
[----:B------:R1:W-:Y:S01]  /*6810*/  @P3 STG.E.U8 desc[UR16][R20.64], R25 ;  /* 0x0000001914003986 */ /* 0x0003e2000c101110 */
[----:B------:R-:W-:Y:S02]  /*6820*/  LEA.HI.X.SX32 R13, R13, R0, 0x1, P6 ;  /* 0x000000000d0d7211 */ /* 0x000fe400030f0eff */
[----:B------:R-:W-:Y:S02]  /*6830*/  ISETP.LT.AND P3, PT, R14, UR11, !P0 ;  /* 0x0000000b0e007c0c */ /* 0x000fe4000c761270 */
[----:B------:R-:W-:Y:S01]  /*6840*/  IADD3 R14, P6, PT, R15, R2, RZ ;  /* 0x000000020f0e7210 */ /* 0x000fe20007fde0ff */
[----:B------:R2:W-:Y:S01]  /*6850*/  @P5 STG.E.U8 desc[UR16][R12.64], R23 ;  /* 0x000000170c005986 */ /* 0x0005e2000c101110 */
[----:B------:R-:W-:Y:S01]  /*6860*/  ISETP.LT.AND P4, PT, R22, UR11, !P0 ;  /* 0x0000000b16007c0c */ /* 0x000fe2000c781270 */
[----:B0-----:R-:W-:Y:S01]  /*6870*/  IMAD R17, R3, 0x2, R15 ;  /* 0x0000000203117824 */ /* 0x001fe200078e020f */
[----:B------:R-:W-:-:S02]  /*6880*/  LOP3.LUT R8, R68, 0x10, RZ, 0xfc, !PT ;  /* 0x0000001044087812 */ /* 0x000fc400078efcff */
[----:B------:R-:W-:Y:S01]  /*6890*/  LEA.HI.X.SX32 R15, R15, R0, 0x1, P6 ;  /* 0x000000000f0f7211 */ /* 0x000fe200030f0eff */
[----:B-1----:R-:W-:Y:S01]  /*68a0*/  IMAD R21, R3, 0x2, R17 ;  /* 0x0000000203157824 */ /* 0x002fe200078e0211 */
[----:B------:R-:W-:Y:S02]  /*68b0*/  ISETP.LT.AND P5, PT, R8, UR11, !P0 ;  /* 0x0000000b08007c0c */ /* 0x000fe4000c7a1270 */
[C---:B------:R-:W-:Y:S01]  /*68c0*/  IADD3 R18, P6, PT, R17.reuse, R2, RZ ;  /* 0x0000000211127210 */ /* 0x040fe20007fde0ff */
[----:B------:R0:W-:Y:S01]  /*68d0*/  @P2 STG.E.U8 desc[UR16][R14.64], R27 ;  /* 0x0000001b0e002986 */ /* 0x0001e2000c101110 */
[----:B------:R-:W-:Y:S02]  /*68e0*/  LOP3.LUT R8, R68, 0x12, RZ, 0xfc, !PT ;  /* 0x0000001244087812 */ /* 0x000fe400078efcff */
[----:B------:R-:W-:Y:S01]  /*68f0*/  LEA.HI.X.SX32 R19, R17, R0, 0x1, P6 ;  /* 0x0000000011137211 */ /* 0x000fe200030f0eff */
[----:B------:R-:W-:Y:S01]  /*6900*/  IMAD R17, R3, 0x2, R21 ;  /* 0x0000000203117824 */ /* 0x000fe200078e0215 */
[----:B------:R-:W-:-:S02]  /*6910*/  PRMT R25, R9, 0x7772, RZ ;  /* 0x0000777209197816 */ /* 0x000fc400000000ff */
[----:B------:R-:W-:Y:S02]  /*6920*/  ISETP.LT.AND P2, PT, R8, UR11, !P0 ;  /* 0x0000000b08007c0c */ /* 0x000fe4000c741270 */
[----:B------:R-:W-:Y:S01]  /*6930*/  LOP3.LUT R8, R68, 0x14, RZ, 0xfc, !PT ;  /* 0x0000001444087812 */ /* 0x000fe200078efcff */
[----:B------:R1:W-:Y:S01]  /*6940*/  @P4 STG.E.U8 desc[UR16][R18.64], R25 ;  /* 0x0000001912004986 */ /* 0x0003e2000c101110 */
[----:B--2---:R-:W-:Y:S01]  /*6950*/  IADD3 R12, P6, PT, R21, R2, RZ ;  /* 0x00000002150c7210 */ /* 0x004fe20007fde0ff */
[----:B0-----:R-:W-:Y:S01]  /*6960*/  IMAD R15, R3, 0x2, R17 ;  /* 0x00000002030f7824 */ /* 0x001fe200078e0211 */
[----:B------:R-:W-:Y:S02]  /*6970*/  ISETP.LT.AND P4, PT, R8, UR11, !P0 ;  /* 0x0000000b08007c0c */ /* 0x000fe4000c781270 */
[----:B------:R-:W-:Y:S02]  /*6980*/  LEA.HI.X.SX32 R13, R21, R0, 0x1, P6 ;  /* 0x00000000150d7211 */ /* 0x000fe400030f0eff */
[----:B------:R-:W-:-:S02]  /*6990*/  IADD3 R8, P6, PT, R17, R2, RZ ;  /* 0x0000000211087210 */ /* 0x000fc40007fde0ff */
[----:B------:R-:W-:Y:S02]  /*69a0*/  PRMT R23, R9, 0x7773, RZ ;  /* 0x0000777309177816 */ /* 0x000fe400000000ff */
[----:B------:R-:W-:Y:S01]  /*69b0*/  LEA.HI.X.SX32 R9, R17, R0, 0x1, P6 ;  /* 0x0000000011097211 */ /* 0x000fe200030f0eff */
[----:B------:R-:W-:Y:S01]  /*69c0*/  IMAD R17, R3, 0x2, R15 ;  /* 0x0000000203117824 */ /* 0x000fe200078e020f */
[----:B------:R-:W-:Y:S01]  /*69d0*/  LOP3.LUT R14, R68, 0x16, RZ, 0xfc, !PT ;  /* 0x00000016440e7812 */ /* 0x000fe200078efcff */
[----:B------:R0:W-:Y:S01]  /*69e0*/  @P3 STG.E.U8 desc[UR16][R12.64], R23 ;  /* 0x000000170c003986 */ /* 0x0001e2000c101110 */
[----:B------:R-:W-:Y:S02]  /*69f0*/  IADD3 R20, P6, PT, R15, R2, RZ ;  /* 0x000000020f147210 */ /* 0x000fe40007fde0ff */
[----:B------:R-:W-:Y:S02]  /*6a00*/  PRMT R27, R10, 0x7770, RZ ;  /* 0x000077700a1b7816 */ /* 0x000fe400000000ff */
[----:B------:R-:W-:-:S02]  /*6a10*/  ISETP.LT.AND P3, PT, R14, UR11, !P0 ;  /* 0x0000000b0e007c0c */ /* 0x000fc4000c761270 */
[----:B------:R-:W-:Y:S01]  /*6a20*/  LEA.HI.X.SX32 R21, R15, R0, 0x1, P6 ;  /* 0x000000000f157211 */ /* 0x000fe200030f0eff */
[----:B------:R2:W-:Y:S01]  /*6a30*/  @P5 STG.E.U8 desc[UR16][R8.64], R27 ;  /* 0x0000001b08005986 */ /* 0x0005e2000c101110 */
[C---:B------:R-:W-:Y:S02]  /*6a40*/  LOP3.LUT R14, R68.reuse, 0x18, RZ, 0xfc, !PT ;  /* 0x00000018440e7812 */ /* 0x040fe400078efcff */
[----:B-1----:R-:W-:Y:S01]  /*6a50*/  IADD3 R18, P6, PT, R17, R2, RZ ;  /* 0x0000000211127210 */ /* 0x002fe20007fde0ff */
[----:B------:R1:W-:Y:S01]  /*6a60*/  @P2 STG.E.U8 desc[UR16][R20.64], R29 ;  /* 0x0000001d14002986 */ /* 0x0003e2000c101110 */
[----:B0-----:R-:W-:Y:S01]  /*6a70*/  LOP3.LUT R12, R68, 0x1a, RZ, 0xfc, !PT ;  /* 0x0000001a440c7812 */ /* 0x001fe200078efcff */
[----:B------:R-:W-:Y:S01]  /*6a80*/  IMAD R23, R3, 0x2, R17 ;  /* 0x0000000203177824 */ /* 0x000fe200078e0211 */
[----:B------:R-:W-:Y:S02]  /*6a90*/  ISETP.LT.AND P5, PT, R14, UR11, !P0 ;  /* 0x0000000b0e007c0c */ /* 0x000fe4000c7a1270 */
[----:B------:R-:W-:-:S02]  /*6aa0*/  ISETP.LT.AND P2, PT, R12, UR11, !P0 ;  /* 0x0000000b0c007c0c */ /* 0x000fc4000c741270 */
[----:B------:R-:W0:Y:S01]  /*6ab0*/  LDS.128 R12, [R16] ;  /* 0x00000000100c7984 */ /* 0x000e220000000c00 */
[----:B------:R-:W-:Y:S02]  /*6ac0*/  LEA.HI.X.SX32 R19, R17, R0, 0x1, P6 ;  /* 0x0000000011137211 */ /* 0x000fe400030f0eff */
[C---:B--2---:R-:W-:Y:S02]  /*6ad0*/  IADD3 R8, P6, PT, R23.reuse, R2, RZ ;  /* 0x0000000217087210 */ /* 0x044fe40007fde0ff */
[----:B------:R-:W-:Y:S02]  /*6ae0*/  PRMT R25, R10, 0x7772, RZ ;  /* 0x000077720a197816 */ /* 0x000fe400000000ff */
[----:B------:R-:W-:Y:S01]  /*6af0*/  LEA.HI.X.SX32 R9, R23, R0, 0x1, P6 ;  /* 0x0000000017097211 */ /* 0x000fe200030f0eff */
[----:B------:R-:W-:Y:S01]  /*6b00*/  IMAD R23, R3, 0x2, R23 ;  /* 0x0000000203177824 */ /* 0x000fe200078e0217 */
[----:B------:R-:W-:Y:S01]  /*6b10*/  LOP3.LUT R17, R68, 0x1c, RZ, 0xfc, !PT ;  /* 0x0000001c44117812 */ /* 0x000fe200078efcff */
[----:B------:R2:W-:Y:S01]  /*6b20*/  @P4 STG.E.U8 desc[UR16][R18.64], R25 ;  /* 0x0000001912004986 */ /* 0x0005e2000c101110 */
[----:B------:R-:W-:-:S02]  /*6b30*/  PRMT R27, R10, 0x7773, RZ ;  /* 0x000077730a1b7816 */ /* 0x000fc400000000ff */
[----:B------:R-:W-:Y:S01]  /*6b40*/  ISETP.LT.AND P4, PT, R17, UR11, !P0 ;  /* 0x0000000b11007c0c */ /* 0x000fe2000c781270 */
[----:B------:R-:W-:Y:S01]  /*6b50*/  IMAD R17, R3, 0x2, R23 ;  /* 0x0000000203117824 */ /* 0x000fe200078e0217 */
[C---:B-1----:R-:W-:Y:S01]  /*6b60*/  IADD3 R20, P6, PT, R23.reuse, R2, RZ ;  /* 0x0000000217147210 */ /* 0x042fe20007fde0ff */
[----:B------:R1:W-:Y:S01]  /*6b70*/  @P3 STG.E.U8 desc[UR16][R8.64], R27 ;  /* 0x0000001b08003986 */ /* 0x0003e2000c101110 */
[----:B------:R-:W-:Y:S02]  /*6b80*/  LOP3.LUT R10, R68, 0x1e, RZ, 0xfc, !PT ;  /* 0x0000001e440a7812 */ /* 0x000fe400078efcff */
[----:B------:R-:W-:Y:S01]  /*6b90*/  LEA.HI.X.SX32 R21, R23, R0, 0x1, P6 ;  /* 0x0000000017157211 */ /* 0x000fe200030f0eff */
[----:B------:R-:W-:Y:S01]  /*6ba0*/  IMAD R23, R3, 0x2, R17 ;  /* 0x0000000203177824 */ /* 0x000fe200078e0211 */
[----:B------:R-:W-:Y:S02]  /*6bb0*/  PRMT R29, R11, 0x7770, RZ ;  /* 0x000077700b1d7816 */ /* 0x000fe400000000ff */
[----:B------:R-:W-:-:S02]  /*6bc0*/  ISETP.LT.AND P3, PT, R10, UR11, !P0 ;  /* 0x0000000b0a007c0c */ /* 0x000fc4000c761270 */
[----:B--2---:R-:W-:Y:S01]  /*6bd0*/  IADD3 R18, P6, PT, R17, R2, RZ ;  /* 0x0000000211127210 */ /* 0x004fe20007fde0ff */
[----:B------:R2:W-:Y:S01]  /*6be0*/  @P5 STG.E.U8 desc[UR16][R20.64], R29 ;  /* 0x0000001d14005986 */ /* 0x0005e2000c101110 */
[----:B------:R-:W-:Y:S02]  /*6bf0*/  LOP3.LUT R10, R68, 0x20, RZ, 0xfc, !PT ;  /* 0x00000020440a7812 */ /* 0x000fe400078efcff */
[----:B------:R-:W-:Y:S02]  /*6c00*/  PRMT R25, R11, 0x7771, RZ ;  /* 0x000077710b197816 */ /* 0x000fe400000000ff */
[----:B------:R-:W-:Y:S01]  /*6c10*/  LEA.HI.X.SX32 R19, R17, R0, 0x1, P6 ;  /* 0x0000000011137211 */ /* 0x000fe200030f0eff */
[----:B------:R-:W-:Y:S01]  /*6c20*/  IMAD R17, R3, 0x2, R23 ;  /* 0x0000000203117824 */ /* 0x000fe200078e0217 */
[----:B------:R-:W-:Y:S02]  /*6c30*/  ISETP.LT.AND P5, PT, R10, UR11, !P0 ;  /* 0x0000000b0a007c0c */ /* 0x000fe4000c7a1270 */
[----:B-1----:R-:W-:Y:S01]  /*6c40*/  IADD3 R8, P6, PT, R23, R2, RZ ;  /* 0x0000000217087210 */ /* 0x002fe20007fde0ff */
[----:B------:R1:W-:Y:S01]  /*6c50*/  @P2 STG.E.U8 desc[UR16][R18.64], R25 ;  /* 0x0000001912002986 */ /* 0x0003e2000c101110 */
[----:B------:R-:W-:Y:S01]  /*6c60*/  LOP3.LUT R10, R68, 0x22, RZ, 0xfc, !PT ;  /* 0x00000022440a7812 */ /* 0x000fe200078efcff */
[----:B--2---:R-:W-:Y:S01]  /*6c70*/  IMAD R21, R3, 0x2, R17 ;  /* 0x0000000203157824 */ /* 0x004fe200078e0211 */
[----:B------:R-:W-:-:S02]  /*6c80*/  LEA.HI.X.SX32 R9, R23, R0, 0x1, P6 ;  /* 0x0000000017097211 */ /* 0x000fc400030f0eff */
[----:B------:R-:W-:Y:S02]  /*6c90*/  PRMT R27, R11, 0x7772, RZ ;  /* 0x000077720b1b7816 */ /* 0x000fe400000000ff */
[----:B------:R-:W-:Y:S02]  /*6ca0*/  ISETP.LT.AND P2, PT, R10, UR11, !P0 ;  /* 0x0000000b0a007c0c */ /* 0x000fe4000c741270 */
[----:B------:R-:W-:Y:S01]  /*6cb0*/  LOP3.LUT R10, R68, 0x24, RZ, 0xfc, !PT ;  /* 0x00000024440a7812 */ /* 0x000fe200078efcff */
[----:B------:R2:W-:Y:S01]  /*6cc0*/  @P4 STG.E.U8 desc[UR16][R8.64], R27 ;  /* 0x0000001b08004986 */ /* 0x0005e2000c101110 */
[C---:B------:R-:W-:Y:S02]  /*6cd0*/  IADD3 R22, P6, PT, R17.reuse, R2, RZ ;  /* 0x0000000211167210 */ /* 0x040fe40007fde0ff */
[----:B------:R-:W-:Y:S02]  /*6ce0*/  ISETP.LT.AND P4, PT, R10, UR11, !P0 ;  /* 0x0000000b0a007c0c */ /* 0x000fe4000c781270 */
[----:B------:R-:W-:Y:S01]  /*6cf0*/  LEA.HI.X.SX32 R23, R17, R0, 0x1, P6 ;  /* 0x0000000011177211 */ /* 0x000fe200030f0eff */
[----:B------:R-:W-:Y:S01]  /*6d00*/  IMAD R17, R3, 0x2, R21 ;  /* 0x0000000203117824 */ /* 0x000fe200078e0215 */
[----:B-1----:R-:W-:-:S02]  /*6d10*/  PRMT R25, R11, 0x7773, RZ ;  /* 0x000077730b197816 */ /* 0x002fc400000000ff */
[C---:B------:R-:W-:Y:S02]  /*6d20*/  IADD3 R10, P6, PT, R21.reuse, R2, RZ ;  /* 0x00000002150a7210 */ /* 0x040fe40007fde0ff */
[----:B------:R-:W-:Y:S01]  /*6d30*/  LOP3.LUT R18, R68, 0x26, RZ, 0xfc, !PT ;  /* 0x0000002644127812 */ /* 0x000fe200078efcff */
[----:B------:R1:W-:Y:S01]  /*6d40*/  @P3 STG.E.U8 desc[UR16][R22.64], R25 ;  /* 0x0000001916003986 */ /* 0x0003e2000c101110 */
[----:B------:R-:W-:Y:S01]  /*6d50*/  LEA.HI.X.SX32 R11, R21, R0, 0x1, P6 ;  /* 0x00000000150b7211 */ /* 0x000fe200030f0eff */
[----:B------:R-:W-:Y:S01]  /*6d60*/  IMAD R21, R3, 0x2, R17 ;  /* 0x0000000203157824 */ /* 0x000fe200078e0211 */
[----:B0-----:R-:W-:Y:S02]  /*6d70*/  PRMT R29, R12, 0x7770, RZ ;  /* 0x000077700c1d7816 */ /* 0x001fe400000000ff */
[----:B------:R-:W-:Y:S02]  /*6d80*/  ISETP.LT.AND P3, PT, R18, UR11, !P0 ;  /* 0x0000000b12007c0c */ /* 0x000fe4000c761270 */
[----:B--2---:R-:W-:Y:S01]  /*6d90*/  IADD3 R8, P6, PT, R17, R2, RZ ;  /* 0x0000000211087210 */ /* 0x004fe20007fde0ff */
[----:B------:R0:W-:Y:S01]  /*6da0*/  @P5 STG.E.U8 desc[UR16][R10.64], R29 ;  /* 0x0000001d0a005986 */ /* 0x0001e2000c101110 */
[----:B------:R-:W-:-:S02]  /*6db0*/  LOP3.LUT R18, R68, 0x28, RZ, 0xfc, !PT ;  /* 0x0000002844127812 */ /* 0x000fc400078efcff */
[----:B------:R-:W-:Y:S02]  /*6dc0*/  LEA.HI.X.SX32 R9, R17, R0, 0x1, P6 ;  /* 0x0000000011097211 */ /* 0x000fe400030f0eff */
[----:B------:R-:W-:Y:S02]  /*6dd0*/  ISETP.LT.AND P5, PT, R18, UR11, !P0 ;  /* 0x0000000b12007c0c */ /* 0x000fe4000c7a1270 */
[C---:B------:R-:W-:Y:S02]  /*6de0*/  IADD3 R18, P6, PT, R21.reuse, R2, RZ ;  /* 0x0000000215127210 */ /* 0x040fe40007fde0ff */
[----:B------:R-:W-:Y:S02]  /*6df0*/  PRMT R27, R12, 0x7771, RZ ;  /* 0x000077710c1b7816 */ /* 0x000fe400000000ff */
[----:B------:R-:W-:Y:S01]  /*6e00*/  LEA.HI.X.SX32 R19, R21, R0, 0x1, P6 ;  /* 0x0000000015137211 */ /* 0x000fe200030f0eff */
[----:B------:R-:W-:Y:S01]  /*6e10*/  IMAD R21, R3, 0x2, R21 ;  /* 0x0000000203157824 */ /* 0x000fe200078e0215 */
[----:B------:R-:W-:Y:S01]  /*6e20*/  LOP3.LUT R17, R68, 0x2a, RZ, 0xfc, !PT ;  /* 0x0000002a44117812 */ /* 0x000fe200078efcff */
[----:B------:R2:W-:Y:S01]  /*6e30*/  @P2 STG.E.U8 desc[UR16][R8.64], R27 ;  /* 0x0000001b08002986 */ /* 0x0005e2000c101110 */
[----:B-1----:R-:W-:-:S02]  /*6e40*/  PRMT R23, R12, 0x7772, RZ ;  /* 0x000077720c177816 */ /* 0x002fc400000000ff */
[----:B------:R-:W-:Y:S01]  /*6e50*/  ISETP.LT.AND P2, PT, R17, UR11, !P0 ;  /* 0x0000000b11007c0c */ /* 0x000fe2000c741270 */
[----:B------:R-:W-:Y:S01]  /*6e60*/  IMAD R17, R3, 0x2, R21 ;  /* 0x0000000203117824 */ /* 0x000fe200078e0215 */
[----:B0-----:R-:W-:Y:S01]  /*6e70*/  LOP3.LUT R11, R68, 0x2c, RZ, 0xfc, !PT ;  /* 0x0000002c440b7812 */ /* 0x001fe200078efcff */
[----:B------:R0:W-:Y:S01]  /*6e80*/  @P4 STG.E.U8 desc[UR16][R18.64], R23 ;  /* 0x0000001712004986 */ /* 0x0001e2000c101110 */
[----:B------:R-:W-:Y:S02]  /*6e90*/  IADD3 R10, P6, PT, R21, R2, RZ ;  /* 0x00000002150a7210 */ /* 0x000fe40007fde0ff */
[----:B------:R-:W-:Y:S02]  /*6ea0*/  ISETP.LT.AND P4, PT, R11, UR11, !P0 ;  /* 0x0000000b0b007c0c */ /* 0x000fe4000c781270 */
[----:B------:R-:W-:Y:S01]  /*6eb0*/  LEA.HI.X.SX32 R11, R21, R0, 0x1, P6 ;  /* 0x00000000150b7211 */ /* 0x000fe200030f0eff */
[----:B------:R-:W-:Y:S01]  /*6ec0*/  IMAD R21, R3, 0x2, R17 ;  /* 0x0000000203157824 */ /* 0x000fe200078e0211 */
[----:B--2---:R-:W-:-:S02]  /*6ed0*/  IADD3 R8, P6, PT, R17, R2, RZ ;  /* 0x0000000211087210 */ /* 0x004fc40007fde0ff */
[----:B------:R-:W-:Y:S02]  /*6ee0*/  PRMT R27, R12, 0x7773, RZ ;  /* 0x000077730c1b7816 */ /* 0x000fe400000000ff */
[----:B------:R-:W-:Y:S01]  /*6ef0*/  LEA.HI.X.SX32 R9, R17, R0, 0x1, P6 ;  /* 0x0000000011097211 */ /* 0x000fe200030f0eff */
[----:B------:R-:W-:Y:S01]  /*6f00*/  IMAD R17, R3, 0x2, R21 ;  /* 0x0000000203117824 */ /* 0x000fe200078e0215 */
[----:B------:R-:W-:Y:S01]  /*6f10*/  LOP3.LUT R20, R68, 0x2e, RZ, 0xfc, !PT ;  /* 0x0000002e44147812 */ /* 0x000fe200078efcff */
[----:B------:R1:W-:Y:S01]  /*6f20*/  @P3 STG.E.U8 desc[UR16][R10.64], R27 ;  /* 0x0000001b0a003986 */ /* 0x0003e2000c101110 */
[C---:B0-----:R-:W-:Y:S02]  /*6f30*/  IADD3 R18, P6, PT, R21.reuse, R2, RZ ;  /* 0x0000000215127210 */ /* 0x041fe40007fde0ff */
[----:B------:R-:W-:Y:S02]  /*6f40*/  ISETP.LT.AND P3, PT, R20, UR11, !P0 ;  /* 0x0000000b14007c0c */ /* 0x000fe4000c761270 */
[----:B------:R-:W-:-:S02]  /*6f50*/  LEA.HI.X.SX32 R19, R21, R0, 0x1, P6 ;  /* 0x0000000015137211 */ /* 0x000fc400030f0eff */
[----:B------:R-:W-:Y:S02]  /*6f60*/  IADD3 R20, P6, PT, R17, R2, RZ ;  /* 0x0000000211147210 */ /* 0x000fe40007fde0ff */
[----:B------:R-:W-:Y:S02]  /*6f70*/  PRMT R25, R13, 0x7770, RZ ;  /* 0x000077700d197816 */ /* 0x000fe400000000ff */
[----:B------:R-:W-:Y:S01]  /*6f80*/  LEA.HI.X.SX32 R21, R17, R0, 0x1, P6 ;  /* 0x0000000011157211 */ /* 0x000fe200030f0eff */
[----:B------:R-:W-:Y:S01]  /*6f90*/  IMAD R17, R3, 0x2, R17 ;  /* 0x0000000203117824 */ /* 0x000fe200078e0211 */
[----:B------:R-:W-:Y:S01]  /*6fa0*/  LOP3.LUT R12, R68, 0x30, RZ, 0xfc, !PT ;  /* 0x00000030440c7812 */ /* 0x000fe200078efcff */
[----:B------:R0:W-:Y:S01]  /*6fb0*/  @P5 STG.E.U8 desc[UR16][R8.64], R25 ;  /* 0x0000001908005986 */ /* 0x0001e2000c101110 */
[----:B------:R-:W-:Y:S01]  /*6fc0*/  PRMT R23, R13, 0x7771, RZ ;  /* 0x000077710d177816 */ /* 0x000fe200000000ff */
[----:B-1----:R-:W-:Y:S01]  /*6fd0*/  IMAD R11, R3, 0x2, R17 ;  /* 0x00000002030b7824 */ /* 0x002fe200078e0211 */
[----:B------:R-:W-:-:S02]  /*6fe0*/  PRMT R27, R13, 0x7772, RZ ;  /* 0x000077720d1b7816 */ /* 0x000fc400000000ff */
[----:B------:R-:W-:Y:S01]  /*6ff0*/  ISETP.LT.AND P5, PT, R12, UR11, !P0 ;  /* 0x0000000b0c007c0c */ /* 0x000fe2000c7a1270 */
[----:B------:R1:W-:Y:S01]  /*7000*/  @P2 STG.E.U8 desc[UR16][R18.64], R23 ;  /* 0x0000001712002986 */ /* 0x0003e2000c101110 */
[----:B------:R-:W-:-:S03]  /*7010*/  LOP3.LUT R12, R68, 0x32, RZ, 0xfc, !PT ;  /* 0x00000032440c7812 */ /* 0x000fc600078efcff */
[----:B------:R2:W-:Y:S01]  /*7020*/  @P4 STG.E.U8 desc[UR16][R20.64], R27 ;  /* 0x0000001b14004986 */ /* 0x0005e2000c101110 */
[----:B------:R-:W-:Y:S02]  /*7030*/  ISETP.LT.AND P2, PT, R12, UR11, !P0 ;  /* 0x0000000b0c007c0c */ /* 0x000fe4000c741270 */
[----:B0-----:R-:W-:Y:S02]  /*7040*/  LOP3.LUT R9, R68, 0x34, RZ, 0xfc, !PT ;  /* 0x0000003444097812 */ /* 0x001fe400078efcff */
[----:B------:R-:W-:Y:S02]  /*7050*/  IADD3 R8, P6, PT, R17, R2, RZ ;  /* 0x0000000211087210 */ /* 0x000fe40007fde0ff */
[----:B------:R-:W-:Y:S02]  /*7060*/  ISETP.LT.AND P4, PT, R9, UR11, !P0 ;  /* 0x0000000b09007c0c */ /* 0x000fe4000c781270 */
[----:B------:R-:W-:Y:S02]  /*7070*/  LEA.HI.X.SX32 R9, R17, R0, 0x1, P6 ;  /* 0x0000000011097211 */ /* 0x000fe400030f0eff */
[----:B-1----:R-:W-:Y:S01]  /*7080*/  PRMT R23, R13, 0x7773, RZ ;  /* 0x000077730d177816 */ /* 0x002fe200000000ff */
[----:B------:R-:W-:Y:S01]  /*7090*/  IMAD R13, R3, 0x2, R11 ;  /* 0x00000002030d7824 */ /* 0x000fe200078e020b */
[----:B------:R-:W-:-:S02]  /*70a0*/  IADD3 R10, P6, PT, R11, R2, RZ ;  /* 0x000000020b0a7210 */ /* 0x000fc40007fde0ff */
[----:B------:R-:W-:Y:S01]  /*70b0*/  LOP3.LUT R12, R68, 0x36, RZ, 0xfc, !PT ;  /* 0x00000036440c7812 */ /* 0x000fe200078efcff */
[----:B------:R0:W-:Y:S01]  /*70c0*/  @P3 STG.E.U8 desc[UR16][R8.64], R23 ;  /* 0x0000001708003986 */ /* 0x0001e2000c101110 */
[----:B------:R-:W-:Y:S01]  /*70d0*/  PRMT R25, R14, 0x7770, RZ ;  /* 0x000077700e197816 */ /* 0x000fe200000000ff */
[----:B------:R-:W-:Y:S01]  /*70e0*/  IMAD R17, R3, 0x2, R13 ;  /* 0x0000000203117824 */ /* 0x000fe200078e020d */
[----:B------:R-:W-:Y:S02]  /*70f0*/  LEA.HI.X.SX32 R11, R11, R0, 0x1, P6 ;  /* 0x000000000b0b7211 */ /* 0x000fe400030f0eff */
[----:B------:R-:W-:Y:S02]  /*7100*/  ISETP.LT.AND P3, PT, R12, UR11, !P0 ;  /* 0x0000000b0c007c0c */ /* 0x000fe4000c761270 */
[----:B------:R-:W-:Y:S01]  /*7110*/  IADD3 R12, P6, PT, R13, R2, RZ ;  /* 0x000000020d0c7210 */ /* 0x000fe20007fde0ff */
[----:B------:R1:W-:Y:S01]  /*7120*/  @P5 STG.E.U8 desc[UR16][R10.64], R25 ;  /* 0x000000190a005986 */ /* 0x0003e2000c101110 */
[----:B------:R-:W-:-:S02]  /*7130*/  LOP3.LUT R18, R68, 0x38, RZ, 0xfc, !PT ;  /* 0x0000003844127812 */ /* 0x000fc400078efcff */
[----:B------:R-:W-:Y:S02]  /*7140*/  LEA.HI.X.SX32 R13, R13, R0, 0x1, P6 ;  /* 0x000000000d0d7211 */ /* 0x000fe400030f0eff */
[----:B------:R-:W-:Y:S02]  /*7150*/  ISETP.LT.AND P5, PT, R18, UR11, !P0 ;  /* 0x0000000b12007c0c */ /* 0x000fe4000c7a1270 */
[C---:B------:R-:W-:Y:S02]  /*7160*/  IADD3 R18, P6, PT, R17.reuse, R2, RZ ;  /* 0x0000000211127210 */ /* 0x040fe40007fde0ff */
[C---:B--2---:R-:W-:Y:S02]  /*7170*/  PRMT R21, R14.reuse, 0x7771, RZ ;  /* 0x000077710e157816 */ /* 0x044fe400000000ff */
[----:B------:R-:W-:Y:S01]  /*7180*/  LEA.HI.X.SX32 R19, R17, R0, 0x1, P6 ;  /* 0x0000000011137211 */ /* 0x000fe200030f0eff */
[C---:B------:R-:W-:Y:S01]  /*7190*/  IMAD R17, R3.reuse, 0x2, R17 ;  /* 0x0000000203117824 */ /* 0x040fe200078e0211 */
[----:B0-----:R-:W-:Y:S01]  /*71a0*/  PRMT R23, R14, 0x7772, RZ ;  /* 0x000077720e177816 */ /* 0x001fe200000000ff */
[----:B------:R0:W-:Y:S01]  /*71b0*/  @P2 STG.E.U8 desc[UR16][R12.64], R21 ;  /* 0x000000150c002986 */ /* 0x0001e2000c101110 */
[----:B------:R-:W-:Y:S01]  /*71c0*/  LOP3.LUT R9, R68, 0x3c, RZ, 0xfc, !PT ;  /* 0x0000003c44097812 */ /* 0x000fe200078efcff */
[----:B-1----:R-:W-:Y:S01]  /*71d0*/  IMAD R11, R3, 0x2, R17 ;  /* 0x00000002030b7824 */ /* 0x002fe200078e0211 */
[----:B------:R-:W-:Y:S01]  /*71e0*/  IADD3 R8, P6, PT, R17, R2, RZ ;  /* 0x0000000211087210 */ /* 0x000fe20007fde0ff */
[----:B------:R1:W-:Y:S01]  /*71f0*/  @P4 STG.E.U8 desc[UR16][R18.64], R23 ;  /* 0x0000001712004986 */ /* 0x0003e2000c101110 */
[----:B------:R-:W-:-:S02]  /*7200*/  ISETP.LT.AND P4, PT, R9, UR11, !P0 ;  /* 0x0000000b09007c0c */ /* 0x000fc4000c781270 */
[----:B------:R-:W-:Y:S02]  /*7210*/  LEA.HI.X.SX32 R9, R17, R0, 0x1, P6 ;  /* 0x0000000011097211 */ /* 0x000fe400030f0eff */
[----:B------:R-:W-:Y:S02]  /*7220*/  IADD3 R10, P6, PT, R11, R2, RZ ;  /* 0x000000020b0a7210 */ /* 0x000fe40007fde0ff */
[----:B------:R-:W-:Y:S01]  /*7230*/  LOP3.LUT R20, R68, 0x3a, RZ, 0xfc, !PT ;  /* 0x0000003a44147812 */ /* 0x000fe200078efcff */
[----:B0-----:R-:W-:Y:S01]  /*7240*/  IMAD R13, R3, 0x2, R11 ;  /* 0x00000002030d7824 */ /* 0x001fe200078e020b */
[----:B------:R-:W-:Y:S02]  /*7250*/  LEA.HI.X.SX32 R11, R11, R0, 0x1, P6 ;  /* 0x000000000b0b7211 */ /* 0x000fe400030f0eff */
[----:B------:R-:W-:Y:S01]  /*7260*/  ISETP.LT.AND P2, PT, R20, UR11, !P0 ;  /* 0x0000000b14007c0c */ /* 0x000fe2000c741270 */
[----:B------:R-:W-:Y:S01]  /*7270*/  IMAD R17, R3, 0x2, R13 ;  /* 0x0000000203117824 */ /* 0x000fe200078e020d */
[----:B------:R-:W-:-:S02]  /*7280*/  IADD3 R12, P6, PT, R13, R2, RZ ;  /* 0x000000020d0c7210 */ /* 0x000fc40007fde0ff */
[----:B------:R-:W-:Y:S02]  /*7290*/  PRMT R21, R14, 0x7773, RZ ;  /* 0x000077730e157816 */ /* 0x000fe400000000ff */
[----:B------:R-:W-:Y:S02]  /*72a0*/  LEA.HI.X.SX32 R13, R13, R0, 0x1, P6 ;  /* 0x000000000d0d7211 */ /* 0x000fe400030f0eff */
[----:B-1----:R-:W-:Y:S01]  /*72b0*/  IADD3 R18, P6, PT, R17, R2, RZ ;  /* 0x0000000211127210 */ /* 0x002fe20007fde0ff */
[----:B------:R0:W-:Y:S01]  /*72c0*/  @P3 STG.E.U8 desc[UR16][R8.64], R21 ;  /* 0x0000001508003986 */ /* 0x0001e2000c101110 */
[----:B------:R-:W-:Y:S02]  /*72d0*/  LOP3.LUT R20, R68, 0x3e, RZ, 0xfc, !PT ;  /* 0x0000003e44147812 */ /* 0x000fe400078efcff */
[----:B------:R-:W-:Y:S02]  /*72e0*/  PRMT R25, R15, 0x7770, RZ ;  /* 0x000077700f197816 */ /* 0x000fe400000000ff */
[----:B------:R-:W-:Y:S01]  /*72f0*/  LEA.HI.X.SX32 R19, R17, R0, 0x1, P6 ;  /* 0x0000000011137211 */ /* 0x000fe200030f0eff */
[----:B------:R-:W-:Y:S01]  /*7300*/  IMAD R17, R3, 0x2, R17 ;  /* 0x0000000203117824 */ /* 0x000fe200078e0211 */
[----:B------:R-:W-:Y:S01]  /*7310*/  ISETP.LT.AND P3, PT, R20, UR11, !P0 ;  /* 0x0000000b14007c0c */ /* 0x000fe2000c761270 */
[----:B------:R1:W-:Y:S01]  /*7320*/  @P5 STG.E.U8 desc[UR16][R10.64], R25 ;  /* 0x000000190a005986 */ /* 0x0003e2000c101110 */
[----:B------:R-:W-:-:S02]  /*7330*/  PRMT R23, R15, 0x7771, RZ ;  /* 0x000077710f177816 */ /* 0x000fc400000000ff */
[C---:B------:R-:W-:Y:S02]  /*7340*/  LOP3.LUT R14, R68.reuse, 0x40, RZ, 0xfc, !PT ;  /* 0x00000040440e7812 */ /* 0x040fe400078efcff */
[----:B0-----:R-:W-:Y:S01]  /*7350*/  PRMT R21, R15, 0x7772, RZ ;  /* 0x000077720f157816 */ /* 0x001fe200000000ff */
[----:B------:R0:W-:Y:S01]  /*7360*/  @P2 STG.E.U8 desc[UR16][R12.64], R23 ;  /* 0x000000170c002986 */ /* 0x0001e2000c101110 */
[----:B------:R-:W-:Y:S02]  /*7370*/  LOP3.LUT R9, R68, 0x44, RZ, 0xfc, !PT ;  /* 0x0000004444097812 */ /* 0x000fe400078efcff */
[----:B------:R-:W-:Y:S01]  /*7380*/  IADD3 R8, P6, PT, R17, R2, RZ ;  /* 0x0000000211087210 */ /* 0x000fe20007fde0ff */
[----:B------:R2:W-:Y:S01]  /*7390*/  @P4 STG.E.U8 desc[UR16][R18.64], R21 ;  /* 0x0000001512004986 */ /* 0x0005e2000c101110 */
[----:B------:R-:W-:Y:S01]  /*73a0*/  ISETP.LT.AND P5, PT, R14, UR11, !P0 ;  /* 0x0000000b0e007c0c */ /* 0x000fe2000c7a1270 */
[----:B-1----:R-:W-:Y:S01]  /*73b0*/  IMAD R11, R3, 0x2, R17 ;  /* 0x00000002030b7824 */ /* 0x002fe200078e0211 */
[----:B------:R-:W-:-:S02]  /*73c0*/  ISETP.LT.AND P4, PT, R9, UR11, !P0 ;  /* 0x0000000b09007c0c */ /* 0x000fc4000c781270 */
[----:B------:R-:W-:Y:S02]  /*73d0*/  PRMT R25, R15, 0x7773, RZ ;  /* 0x000077730f197816 */ /* 0x000fe400000000ff */
[----:B------:R-:W-:Y:S01]  /*73e0*/  LEA.HI.X.SX32 R9, R17, R0, 0x1, P6 ;  /* 0x0000000011097211 */ /* 0x000fe200030f0eff */
[----:B0-----:R-:W-:Y:S01]  /*73f0*/  IMAD R13, R3, 0x2, R11 ;  /* 0x00000002030d7824 */ /* 0x001fe200078e020b */
[----:B------:R-:W-:Y:S02]  /*7400*/  IADD3 R10, P6, PT, R11, R2, RZ ;  /* 0x000000020b0a7210 */ /* 0x000fe40007fde0ff */
[C---:B------:R-:W-:Y:S01]  /*7410*/  LOP3.LUT R14, R68.reuse, 0x42, RZ, 0xfc, !PT ;  /* 0x00000042440e7812 */ /* 0x040fe200078efcff */
[----:B------:R0:W-:Y:S01]  /*7420*/  @P3 STG.E.U8 desc[UR16][R8.64], R25 ;  /* 0x0000001908003986 */ /* 0x0001e2000c101110 */
[----:B------:R-:W-:Y:S01]  /*7430*/  LOP3.LUT R12, R68, 0x46, RZ, 0xfc, !PT ;  /* 0x00000046440c7812 */ /* 0x000fe200078efcff */
[----:B------:R-:W-:Y:S01]  /*7440*/  IMAD R17, R3, 0x2, R13 ;  /* 0x0000000203117824 */ /* 0x000fe200078e020d */
[----:B------:R-:W-:-:S02]  /*7450*/  PRMT R23, R4, 0x7770, RZ ;  /* 0x0000777004177816 */ /* 0x000fc400000000ff */
[----:B------:R-:W-:Y:S02]  /*7460*/  LEA.HI.X.SX32 R11, R11, R0, 0x1, P6 ;  /* 0x000000000b0b7211 */ /* 0x000fe400030f0eff */
[----:B------:R-:W-:Y:S02]  /*7470*/  ISETP.LT.AND P2, PT, R14, UR11, !P0 ;  /* 0x0000000b0e007c0c */ /* 0x000fe4000c741270 */
[----:B------:R-:W-:Y:S01]  /*7480*/  ISETP.LT.AND P3, PT, R12, UR11, !P0 ;  /* 0x0000000b0c007c0c */ /* 0x000fe2000c761270 */
[----:B------:R1:W-:Y:S01]  /*7490*/  @P5 STG.E.U8 desc[UR16][R10.64], R23 ;  /* 0x000000170a005986 */ /* 0x0003e2000c101110 */
[C---:B------:R-:W-:Y:S02]  /*74a0*/  IADD3 R12, P6, PT, R13.reuse, R2, RZ ;  /* 0x000000020d0c7210 */ /* 0x040fe40007fde0ff */
[----:B------:R-:W-:Y:S02]  /*74b0*/  LOP3.LUT R14, R68, 0x48, RZ, 0xfc, !PT ;  /* 0x00000048440e7812 */ /* 0x000fe400078efcff */
[----:B------:R-:W-:-:S02]  /*74c0*/  LEA.HI.X.SX32 R13, R13, R0, 0x1, P6 ;  /* 0x000000000d0d7211 */ /* 0x000fc400030f0eff */
[----:B------:R-:W-:Y:S02]  /*74d0*/  ISETP.LT.AND P5, PT, R14, UR11, !P0 ;  /* 0x0000000b0e007c0c */ /* 0x000fe4000c7a1270 */
[C---:B------:R-:W-:Y:S02]  /*74e0*/  IADD3 R14, P6, PT, R17.reuse, R2, RZ ;  /* 0x00000002110e7210 */ /* 0x040fe40007fde0ff */
[C---:B--2---:R-:W-:Y:S02]  /*74f0*/  PRMT R21, R4.reuse, 0x7771, RZ ;  /* 0x0000777104157816 */ /* 0x044fe400000000ff */
[----:B------:R-:W-:Y:S01]  /*7500*/  LEA.HI.X.SX32 R15, R17, R0, 0x1, P6 ;  /* 0x00000000110f7211 */ /* 0x000fe200030f0eff */
[C---:B------:R-:W-:Y:S01]  /*7510*/  IMAD R17, R3.reuse, 0x2, R17 ;  /* 0x0000000203117824 */ /* 0x040fe200078e0211 */
[----:B------:R-:W-:Y:S01]  /*7520*/  PRMT R19, R4, 0x7772, RZ ;  /* 0x0000777204137816 */ /* 0x000fe200000000ff */
[----:B------:R2:W-:Y:S01]  /*7530*/  @P2 STG.E.U8 desc[UR16][R12.64], R21 ;  /* 0x000000150c002986 */ /* 0x0005e2000c101110 */
[----:B0-----:R-:W-:Y:S01]  /*7540*/  LOP3.LUT R9, R68, 0x4c, RZ, 0xfc, !PT ;  /* 0x0000004c44097812 */ /* 0x001fe200078efcff */
[----:B-1----:R-:W-:Y:S01]  /*7550*/  IMAD R11, R3, 0x2, R17 ;  /* 0x00000002030b7824 */ /* 0x002fe200078e0211 */
[----:B------:R-:W-:Y:S01]  /*7560*/  IADD3 R8, P6, PT, R17, R2, RZ ;  /* 0x0000000211087210 */ /* 0x000fe20007fde0ff */
[----:B------:R0:W-:Y:S01]  /*7570*/  @P4 STG.E.U8 desc[UR16][R14.64], R19 ;  /* 0x000000130e004986 */ /* 0x0001e2000c101110 */
[----:B------:R-:W-:-:S02]  /*7580*/  ISETP.LT.AND P4, PT, R9, UR11, !P0 ;  /* 0x0000000b09007c0c */ /* 0x000fc4000c781270 */
[----:B------:R-:W-:Y:S02]  /*7590*/  LEA.HI.X.SX32 R9, R17, R0, 0x1, P6 ;  /* 0x0000000011097211 */ /* 0x000fe400030f0eff */
[----:B------:R-:W-:Y:S02]  /*75a0*/  IADD3 R10, P6, PT, R11, R2, RZ ;  /* 0x000000020b0a7210 */ /* 0x000fe40007fde0ff */
[----:B------:R-:W-:Y:S01]  /*75b0*/  LOP3.LUT R18, R68, 0x4a, RZ, 0xfc, !PT ;  /* 0x0000004a44127812 */ /* 0x000fe200078efcff */
[----:B--2---:R-:W-:Y:S01]  /*75c0*/  IMAD R13, R3, 0x2, R11 ;  /* 0x00000002030d7824 */ /* 0x004fe200078e020b */
[----:B------:R-:W-:Y:S02]  /*75d0*/  LEA.HI.X.SX32 R11, R11, R0, 0x1, P6 ;  /* 0x000000000b0b7211 */ /* 0x000fe400030f0eff */
[----:B------:R-:W-:Y:S01]  /*75e0*/  ISETP.LT.AND P2, PT, R18, UR11, !P0 ;  /* 0x0000000b12007c0c */ /* 0x000fe2000c741270 */
[----:B------:R-:W-:Y:S01]  /*75f0*/  IMAD R17, R3, 0x2, R13 ;  /* 0x0000000203117824 */ /* 0x000fe200078e020d */
[----:B------:R-:W-:-:S02]  /*7600*/  IADD3 R12, P6, PT, R13, R2, RZ ;  /* 0x000000020d0c7210 */ /* 0x000fc40007fde0ff */
[----:B------:R-:W-:Y:S02]  /*7610*/  PRMT R23, R4, 0x7773, RZ ;  /* 0x0000777304177816 */ /* 0x000fe400000000ff */
[----:B------:R-:W-:Y:S02]  /*7620*/  PRMT R21, R5, 0x7770, RZ ;  /* 0x0000777005157816 */ /* 0x000fe400000000ff */
[----:B------:R-:W-:Y:S01]  /*7630*/  LEA.HI.X.SX32 R13, R13, R0, 0x1, P6 ;  /* 0x000000000d0d7211 */ /* 0x000fe200030f0eff */
[----:B------:R1:W-:Y:S01]  /*7640*/  @P3 STG.E.U8 desc[UR16][R8.64], R23 ;  /* 0x0000001708003986 */ /* 0x0003e2000c101110 */
[----:B------:R-:W-:Y:S02]  /*7650*/  LOP3.LUT R4, R68, 0x50, RZ, 0xfc, !PT ;  /* 0x0000005044047812 */ /* 0x000fe400078efcff */
[----:B0-----:R-:W-:Y:S01]  /*7660*/  IADD3 R14, P6, PT, R17, R2, RZ ;  /* 0x00000002110e7210 */ /* 0x001fe20007fde0ff */
[----:B------:R0:W-:Y:S01]  /*7670*/  @P5 STG.E.U8 desc[UR16][R10.64], R21 ;  /* 0x000000150a005986 */ /* 0x0001e2000c101110 */
[----:B------:R-:W-:-:S02]  /*7680*/  PRMT R19, R5, 0x7771, RZ ;  /* 0x0000777105137816 */ /* 0x000fc400000000ff */
[----:B------:R-:W-:Y:S02]  /*7690*/  ISETP.LT.AND P5, PT, R4, UR11, !P0 ;  /* 0x0000000b04007c0c */ /* 0x000fe4000c7a1270 */
[----:B------:R-:W-:Y:S01]  /*76a0*/  LEA.HI.X.SX32 R15, R17, R0, 0x1, P6 ;  /* 0x00000000110f7211 */ /* 0x000fe200030f0eff */
[----:B------:R-:W-:Y:S01]  /*76b0*/  IMAD R17, R3, 0x2, R17 ;  /* 0x0000000203117824 */ /* 0x000fe200078e0211 */
[----:B------:R-:W-:Y:S01]  /*76c0*/  LOP3.LUT R4, R68, 0x52, RZ, 0xfc, !PT ;  /* 0x0000005244047812 */ /* 0x000fe200078efcff */
[----:B------:R2:W-:Y:S01]  /*76d0*/  @P2 STG.E.U8 desc[UR16][R12.64], R19 ;  /* 0x000000130c002986 */ /* 0x0005e2000c101110 */
[----:B-1----:R-:W-:Y:S02]  /*76e0*/  PRMT R23, R5, 0x7772, RZ ;  /* 0x0000777205177816 */ /* 0x002fe400000000ff */
[----:B------:R-:W-:Y:S01]  /*76f0*/  ISETP.LT.AND P2, PT, R4, UR11, !P0 ;  /* 0x0000000b04007c0c */ /* 0x000fe2000c741270 */
[----:B0-----:R-:W-:Y:S01]  /*7700*/  IMAD R11, R3, 0x2, R17 ;  /* 0x00000002030b7824 */ /* 0x001fe200078e0211 */
[C---:B------:R-:W-:Y:S01]  /*7710*/  LOP3.LUT R18, R68.reuse, 0x4e, RZ, 0xfc, !PT ;  /* 0x0000004e44127812 */ /* 0x040fe200078efcff */
[----:B------:R0:W-:Y:S01]  /*7720*/  @P4 STG.E.U8 desc[UR16][R14.64], R23 ;  /* 0x000000170e004986 */ /* 0x0001e2000c101110 */
[----:B------:R-:W-:-:S02]  /*7730*/  LOP3.LUT R4, R68, 0x54, RZ, 0xfc, !PT ;  /* 0x0000005444047812 */ /* 0x000fc400078efcff */
[C---:B------:R-:W-:Y:S02]  /*7740*/  IADD3 R8, P6, PT, R17.reuse, R2, RZ ;  /* 0x0000000211087210 */ /* 0x040fe40007fde0ff */
[----:B------:R-:W-:Y:S02]  /*7750*/  ISETP.LT.AND P3, PT, R18, UR11, !P0 ;  /* 0x0000000b12007c0c */ /* 0x000fe4000c761270 */
[----:B------:R-:W-:Y:S02]  /*7760*/  ISETP.LT.AND P4, PT, R4, UR11, !P0 ;  /* 0x0000000b04007c0c */ /* 0x000fe4000c781270 */
[----:B------:R-:W-:Y:S01]  /*7770*/  LEA.HI.X.SX32 R9, R17, R0, 0x1, P6 ;  /* 0x0000000011097211 */ /* 0x000fe200030f0eff */
[----:B------:R-:W-:Y:S01]  /*7780*/  IMAD R17, R3, 0x2, R11 ;  /* 0x0000000203117824 */ /* 0x000fe200078e020b */
[----:B------:R-:W-:Y:S02]  /*7790*/  IADD3 R4, P6, PT, R11, R2, RZ ;  /* 0x000000020b047210 */ /* 0x000fe40007fde0ff */
[----:B--2---:R-:W-:-:S02]  /*77a0*/  PRMT R19, R5, 0x7773, RZ ;  /* 0x0000777305137816 */ /* 0x004fc400000000ff */
[----:B------:R-:W-:Y:S02]  /*77b0*/  LEA.HI.X.SX32 R5, R11, R0, 0x1, P6 ;  /* 0x000000000b057211 */ /* 0x000fe400030f0eff */
[C---:B------:R-:W-:Y:S01]  /*77c0*/  IADD3 R12, P6, PT, R17.reuse, R2, RZ ;  /* 0x00000002110c7210 */ /* 0x040fe20007fde0ff */
[----:B------:R1:W-:Y:S01]  /*77d0*/  @P3 STG.E.U8 desc[UR16][R8.64], R19 ;  /* 0x0000001308003986 */ /* 0x0003e2000c101110 */
[----:B------:R-:W-:Y:S02]  /*77e0*/  PRMT R21, R6, 0x7770, RZ ;  /* 0x0000777006157816 */ /* 0x000fe400000000ff */
[----:B------:R-:W-:Y:S02]  /*77f0*/  LOP3.LUT R10, R68, 0x56, RZ, 0xfc, !PT ;  /* 0x00000056440a7812 */ /* 0x000fe400078efcff */
[----:B------:R-:W-:Y:S01]  /*7800*/  LEA.HI.X.SX32 R13, R17, R0, 0x1, P6 ;  /* 0x00000000110d7211 */ /* 0x000fe200030f0eff */
[----:B------:R-:W-:Y:S01]  /*7810*/  IMAD R17, R3, 0x2, R17 ;  /* 0x0000000203117824 */ /* 0x000fe200078e0211 */
[----:B0-----:R-:W-:Y:S01]  /*7820*/  PRMT R23, R6, 0x7771, RZ ;  /* 0x0000777106177816 */ /* 0x001fe200000000ff */
[----:B------:R0:W-:Y:S01]  /*7830*/  @P5 STG.E.U8 desc[UR16][R4.64], R21 ;  /* 0x0000001504005986 */ /* 0x0001e2000c101110 */
[----:B------:R-:W-:-:S02]  /*7840*/  ISETP.LT.AND P3, PT, R10, UR11, !P0 ;  /* 0x0000000b0a007c0c */ /* 0x000fc4000c761270 */
[C---:B------:R-:W-:Y:S01]  /*7850*/  LOP3.LUT R11, R68.reuse, 0x58, RZ, 0xfc, !PT ;  /* 0x00000058440b7812 */ /* 0x040fe200078efcff */
[----:B------:R2:W-:Y:S01]  /*7860*/  @P2 STG.E.U8 desc[UR16][R12.64], R23 ;  /* 0x000000170c002986 */ /* 0x0005e2000c101110 */
[----:B------:R-:W-:Y:S01]  /*7870*/  LOP3.LUT R10, R68, 0x5a, RZ, 0xfc, !PT ;  /* 0x0000005a440a7812 */ /* 0x000fe200078efcff */
[----:B-1----:R-:W-:Y:S01]  /*7880*/  IMAD R19, R3, 0x2, R17 ;  /* 0x0000000203137824 */ /* 0x002fe200078e0211 */
[----:B------:R-:W-:Y:S02]  /*7890*/  IADD3 R14, P2, PT, R17, R2, RZ ;  /* 0x00000002110e7210 */ /* 0x000fe40007f5e0ff */
[----:B------:R-:W-:Y:S02]  /*78a0*/  ISETP.LT.AND P5, PT, R11, UR11, !P0 ;  /* 0x0000000b0b007c0c */ /* 0x000fe4000c7a1270 */
[----:B------:R-:W-:Y:S02]  /*78b0*/  ISETP.LT.AND P6, PT, R10, UR11, !P0 ;  /* 0x0000000b0a007c0c */ /* 0x000fe4000c7c1270 */
[----:B------:R-:W-:Y:S01]  /*78c0*/  LEA.HI.X.SX32 R15, R17, R0, 0x1, P2 ;  /* 0x00000000110f7211 */ /* 0x000fe200010f0eff */
[----:B------:R1:W3:Y:S01]  /*78d0*/  LDS.128 R8, [R16+0x800] ;  /* 0x0008000010087984 */ /* 0x0002e20000000c00 */
[----:B------:R-:W-:Y:S01]  /*78e0*/  PRMT R25, R6, 0x7772, RZ ;  /* 0x0000777206197816 */ /* 0x000fe200000000ff */
[----:B------:R-:W-:Y:S01]  /*78f0*/  IMAD R17, R3, 0x2, R19 ;  /* 0x0000000203117824 */ /* 0x000fe200078e0213 */
[----:B0-----:R-:W-:-:S02]  /*7900*/  IADD3 R4, P2, PT, R19, R2, RZ ;  /* 0x0000000213047210 */ /* 0x001fc40007f5e0ff */
[----:B------:R-:W-:Y:S01]  /*7910*/  LOP3.LUT R18, R68, 0x5c, RZ, 0xfc, !PT ;  /* 0x0000005c44127812 */ /* 0x000fe200078efcff */
[----:B------:R0:W-:Y:S01]  /*7920*/  @P4 STG.E.U8 desc[UR16][R14.64], R25 ;  /* 0x000000190e004986 */ /* 0x0001e2000c101110 */
[----:B------:R-:W-:Y:S01]  /*7930*/  LEA.HI.X.SX32 R5, R19, R0, 0x1, P2 ;  /* 0x0000000013057211 */ /* 0x000fe200010f0eff */
[----:B------:R-:W-:Y:S01]  /*7940*/  IMAD R19, R3, 0x2, R17 ;  /* 0x0000000203137824 */ /* 0x000fe200078e0211 */
[C---:B--2---:R-:W-:Y:S02]  /*7950*/  IADD3 R12, P4, PT, R17.reuse, R2, RZ ;  /* 0x00000002110c7210 */ /* 0x044fe40007f9e0ff */
[----:B------:R-:W-:Y:S02]  /*7960*/  PRMT R21, R6, 0x7773, RZ ;  /* 0x0000777306157816 */ /* 0x000fe400000000ff */
[----:B------:R-:W-:Y:S02]  /*7970*/  LEA.HI.X.SX32 R13, R17, R0, 0x1, P4 ;  /* 0x00000000110d7211 */ /* 0x000fe400020f0eff */
[----:B-1----:R-:W-:Y:S01]  /*7980*/  IADD3 R16, P4, PT, R19, R2, RZ ;  /* 0x0000000213107210 */ /* 0x002fe20007f9e0ff */
[----:B------:R1:W-:Y:S01]  /*7990*/  @P3 STG.E.U8 desc[UR16][R4.64], R21 ;  /* 0x0000001504003986 */ /* 0x0003e2000c101110 */
[----:B------:R-:W-:-:S02]  /*79a0*/  PRMT R23, R7, 0x7770, RZ ;  /* 0x0000777007177816 */ /* 0x000fc400000000ff */
[----:B------:R-:W-:Y:S01]  /*79b0*/  LEA.HI.X.SX32 R17, R19, R0, 0x1, P4 ;  /* 0x0000000013117211 */ /* 0x000fe200020f0eff */
[----:B------:R-:W-:Y:S01]  /*79c0*/  IMAD R19, R3, 0x2, R19 ;  /* 0x0000000203137824 */ /* 0x000fe200078e0213 */
[----:B0-----:R-:W-:Y:S01]  /*79d0*/  PRMT R25, R7, 0x7771, RZ ;  /* 0x0000777107197816 */ /* 0x001fe200000000ff */
[----:B------:R0:W-:Y:S01]  /*79e0*/  @P5 STG.E.U8 desc[UR16][R12.64], R23 ;  /* 0x000000170c005986 */ /* 0x0001e2000c101110 */
[----:B------:R-:W-:Y:S01]  /*79f0*/  ISETP.LT.AND P2, PT, R18, UR11, !P0 ;  /* 0x0000000b12007c0c */ /* 0x000fe2000c741270 */
[----:B------:R-:W-:Y:S01]  /*7a00*/  IMAD R15, R3, 0x2, R19 ;  /* 0x00000002030f7824 */ /* 0x000fe200078e0213 */
[C---:B------:R-:W-:Y:S01]  /*7a10*/  LOP3.LUT R6, R68.reuse, 0x5e, RZ, 0xfc, !PT ;  /* 0x0000005e44067812 */ /* 0x040fe200078efcff */
[----:B------:R3:W-:Y:S01]  /*7a20*/  @P6 STG.E.U8 desc[UR16][R16.64], R25 ;  /* 0x0000001910006986 */ /* 0x0007e2000c101110 */
[C---:B------:R-:W-:Y:S02]  /*7a30*/  LOP3.LUT R14, R68.reuse, 0x66, RZ, 0xfc, !PT ;  /* 0x00000066440e7812 */ /* 0x040fe400078efcff */
[----:B-1----:R-:W-:-:S02]  /*7a40*/  LOP3.LUT R5, R68, 0x62, RZ, 0xfc, !PT ;  /* 0x0000006244057812 */ /* 0x002fc400078efcff */
[----:B------:R-:W-:Y:S02]  /*7a50*/  ISETP.LT.AND P3, PT, R6, UR11, !P0 ;  /* 0x0000000b06007c0c */ /* 0x000fe4000c761270 */
[----:B------:R-:W-:Y:S02]  /*7a60*/  IADD3 R4, P6, PT, R19, R2, RZ ;  /* 0x0000000213047210 */ /* 0x000fe40007fde0ff */
[----:B------:R-:W-:Y:S02]  /*7a70*/  LOP3.LUT R6, R68, 0x60, RZ, 0xfc, !PT ;  /* 0x0000006044067812 */ /* 0x000fe400078efcff */
[----:B------:R-:W-:Y:S02]  /*7a80*/  ISETP.LT.AND P5, PT, R5, UR11, !P0 ;  /* 0x0000000b05007c0c */ /* 0x000fe4000c7a1270 */
[----:B------:R-:W-:Y:S01]  /*7a90*/  LEA.HI.X.SX32 R5, R19, R0, 0x1, P6 ;  /* 0x0000000013057211 */ /* 0x000fe200030f0eff */
[----:B------:R-:W-:Y:S01]  /*7aa0*/  IMAD R19, R3, 0x2, R15 ;  /* 0x0000000203137824 */ /* 0x000fe200078e020f */
[----:B0-----:R-:W-:-:S02]  /*7ab0*/  PRMT R23, R7, 0x7772, RZ ;  /* 0x0000777207177816 */ /* 0x001fc400000000ff */
[----:B------:R-:W-:Y:S02]  /*7ac0*/  ISETP.LT.AND P4, PT, R6, UR11, !P0 ;  /* 0x0000000b06007c0c */ /* 0x000fe4000c781270 */
[----:B------:R-:W-:Y:S01]  /*7ad0*/  IADD3 R6, P6, PT, R15, R2, RZ ;  /* 0x000000020f067210 */ /* 0x000fe20007fde0ff */
[----:B------:R0:W-:Y:S01]  /*7ae0*/  @P2 STG.E.U8 desc[UR16][R4.64], R23 ;  /* 0x0000001704002986 */ /* 0x0001e2000c101110 */
[----:B------:R-:W-:Y:S02]  /*7af0*/  LOP3.LUT R12, R68, 0x64, RZ, 0xfc, !PT ;  /* 0x00000064440c7812 */ /* 0x000fe400078efcff */
[----:B------:R-:W-:Y:S02]  /*7b00*/  PRMT R21, R7, 0x7773, RZ ;  /* 0x0000777307157816 */ /* 0x000fe400000000ff */
[----:B------:R-:W-:Y:S02]  /*7b10*/  LEA.HI.X.SX32 R7, R15, R0, 0x1, P6 ;  /* 0x000000000f077211 */ /* 0x000fe400030f0eff */
[----:B------:R-:W-:-:S02]  /*7b20*/  ISETP.LT.AND P2, PT, R12, UR11, !P0 ;  /* 0x0000000b0c007c0c */ /* 0x000fc4000c741270 */
[C---:B------:R-:W-:Y:S01]  /*7b30*/  IADD3 R12, P6, PT, R19.reuse, R2, RZ ;  /* 0x00000002130c7210 */ /* 0x040fe20007fde0ff */
[----:B------:R1:W-:Y:S01]  /*7b40*/  @P3 STG.E.U8 desc[UR16][R6.64], R21 ;  /* 0x0000001506003986 */ /* 0x0003e2000c101110 */
[----:B---3--:R-:W-:Y:S02]  /*7b50*/  PRMT R25, R8, 0x7770, RZ ;  /* 0x0000777008197816 */ /* 0x008fe400000000ff */
[----:B------:R-:W-:Y:S01]  /*7b60*/  LEA.HI.X.SX32 R13, R19, R0, 0x1, P6 ;  /* 0x00000000130d7211 */ /* 0x000fe200030f0eff */
[C---:B------:R-:W-:Y:S01]  /*7b70*/  IMAD R19, R3.reuse, 0x2, R19 ;  /* 0x0000000203137824 */ /* 0x040fe200078e0213 */
[----:B------:R-:W-:Y:S02]  /*7b80*/  ISETP.LT.AND P3, PT, R14, UR11, !P0 ;  /* 0x0000000b0e007c0c */ /* 0x000fe4000c761270 */
[----:B------:R-:W-:Y:S01]  /*7b90*/  LOP3.LUT R14, R68, 0x68, RZ, 0xfc, !PT ;  /* 0x00000068440e7812 */ /* 0x000fe200078efcff */
[----:B------:R-:W-:Y:S01]  /*7ba0*/  IMAD R15, R3, 0x2, R19 ;  /* 0x00000002030f7824 */ /* 0x000fe200078e0213 */
[----:B0-----:R-:W-:Y:S01]  /*7bb0*/  IADD3 R4, P6, PT, R19, R2, RZ ;  /* 0x0000000213047210 */ /* 0x001fe20007fde0ff */
[----:B------:R0:W-:Y:S01]  /*7bc0*/  @P4 STG.E.U8 desc[UR16][R12.64], R25 ;  /* 0x000000190c004986 */ /* 0x0001e2000c101110 */
[----:B------:R-:W-:Y:S01]  /*7bd0*/  PRMT R23, R8, 0x7771, RZ ;  /* 0x0000777108177816 */ /* 0x000fe200000000ff */
[----:B------:R-:W-:Y:S01]  /*7be0*/  IMAD R17, R3, 0x2, R15 ;  /* 0x0000000203117824 */ /* 0x000fe200078e020f */
[----:B------:R-:W-:-:S02]  /*7bf0*/  LEA.HI.X.SX32 R5, R19, R0, 0x1, P6 ;  /* 0x0000000013057211 */ /* 0x000fc400030f0eff */
[----:B------:R-:W-:Y:S01]  /*7c00*/  ISETP.LT.AND P4, PT, R14, UR11, !P0 ;  /* 0x0000000b0e007c0c */ /* 0x000fe2000c781270 */
[----:B------:R-:W-:Y:S01]  /*7c10*/  IMAD R19, R3, 0x2, R17 ;  /* 0x0000000203137824 */ /* 0x000fe200078e0211 */
[C---:B-1----:R-:W-:Y:S01]  /*7c20*/  IADD3 R6, P6, PT, R15.reuse, R2, RZ ;  /* 0x000000020f067210 */ /* 0x042fe20007fde0ff */
[----:B------:R1:W-:Y:S01]  /*7c30*/  @P5 STG.E.U8 desc[UR16][R4.64], R23 ;  /* 0x0000001704005986 */ /* 0x0003e2000c101110 */
[----:B------:R-:W-:Y:S02]  /*7c40*/  LOP3.LUT R14, R68, 0x6a, RZ, 0xfc, !PT ;  /* 0x0000006a440e7812 */ /* 0x000fe400078efcff */
[----:B------:R-:W-:Y:S02]  /*7c50*/  PRMT R21, R8, 0x7772, RZ ;  /* 0x0000777208157816 */ /* 0x000fe400000000ff */
[----:B------:R-:W-:Y:S02]  /*7c60*/  LEA.HI.X.SX32 R7, R15, R0, 0x1, P6 ;  /* 0x000000000f077211 */ /* 0x000fe400030f0eff */
[----:B------:R-:W-:-:S02]  /*7c70*/  ISETP.LT.AND P5, PT, R14, UR11, !P0 ;  /* 0x0000000b0e007c0c */ /* 0x000fc4000c7a1270 */
[C---:B0-----:R-:W-:Y:S01]  /*7c80*/  IADD3 R12, P6, PT, R17.reuse, R2, RZ ;  /* 0x00000002110c7210 */ /* 0x041fe20007fde0ff */
[----:B------:R0:W-:Y:S01]  /*7c90*/  @P2 STG.E.U8 desc[UR16][R6.64], R21 ;  /* 0x0000001506002986 */ /* 0x0001e2000c101110 */
[----:B------:R-:W-:Y:S02]  /*7ca0*/  LOP3.LUT R14, R68, 0x6c, RZ, 0xfc, !PT ;  /* 0x0000006c440e7812 */ /* 0x000fe400078efcff */
[----:B------:R-:W-:Y:S02]  /*7cb0*/  LEA.HI.X.SX32 R13, R17, R0, 0x1, P6 ;  /* 0x00000000110d7211 */ /* 0x000fe400030f0eff */
[----:B------:R-:W-:Y:S02]  /*7cc0*/  ISETP.LT.AND P2, PT, R14, UR11, !P0 ;  /* 0x0000000b0e007c0c */ /* 0x000fe4000c741270 */
[----:B------:R-:W-:Y:S02]  /*7cd0*/  IADD3 R14, P6, PT, R19, R2, RZ ;  /* 0x00000002130e7210 */ /* 0x000fe40007fde0ff */
[----:B------:R-:W-:-:S02]  /*7ce0*/  PRMT R17, R8, 0x7773, RZ ;  /* 0x0000777308117816 */ /* 0x000fc400000000ff */
[----:B------:R-:W-:Y:S01]  /*7cf0*/  LEA.HI.X.SX32 R15, R19, R0, 0x1, P6 ;  /* 0x00000000130f7211 */ /* 0x000fe200030f0eff */
[----:B------:R-:W-:Y:S01]  /*7d00*/  IMAD R19, R3, 0x2, R19 ;  /* 0x0000000203137824 */ /* 0x000fe200078e0213 */
[----:B-1----:R-:W-:Y:S01]  /*7d10*/  PRMT R23, R9, 0x7770, RZ ;  /* 0x0000777009177816 */ /* 0x002fe200000000ff */
[----:B------:R1:W-:Y:S01]  /*7d20*/  @P3 STG.E.U8 desc[UR16][R12.64], R17 ;  /* 0x000000110c003986 */ /* 0x0003e2000c101110 */
[C---:B------:R-:W-:Y:S01]  /*7d30*/  LOP3.LUT R5, R68.reuse, 0x70, RZ, 0xfc, !PT ;  /* 0x0000007044057812 */ /* 0x040fe200078efcff */
[----:B0-----:R-:W-:Y:S01]  /*7d40*/  IMAD R7, R3, 0x2, R19 ;  /* 0x0000000203077824 */ /* 0x001fe200078e0213 */
[----:B------:R-:W-:Y:S01]  /*7d50*/  IADD3 R4, P6, PT, R19, R2, RZ ;  /* 0x0000000213047210 */ /* 0x000fe20007fde0ff */
[----:B------:R0:W-:Y:S01]  /*7d60*/  @P4 STG.E.U8 desc[UR16][R14.64], R23 ;  /* 0x000000170e004986 */ /* 0x0001e2000c101110 */
[----:B------:R-:W-:Y:S02]  /*7d70*/  LOP3.LUT R8, R68, 0x6e, RZ, 0xfc, !PT ;  /* 0x0000006e44087812 */ /* 0x000fe400078efcff */
[----:B------:R-:W-:-:S02]  /*7d80*/  ISETP.LT.AND P4, PT, R5, UR11, !P0 ;  /* 0x0000000b05007c0c */ /* 0x000fc4000c781270 */
[----:B------:R-:W-:Y:S02]  /*7d90*/  LEA.HI.X.SX32 R5, R19, R0, 0x1, P6 ;  /* 0x0000000013057211 */ /* 0x000fe400030f0eff */
[----:B------:R-:W-:Y:S01]  /*7da0*/  ISETP.LT.AND P3, PT, R8, UR11, !P0 ;  /* 0x0000000b08007c0c */ /* 0x000fe2000c761270 */
[----:B-1----:R-:W-:Y:S01]  /*7db0*/  IMAD R13, R3, 0x2, R7 ;  /* 0x00000002030d7824 */ /* 0x002fe200078e0207 */
[----:B------:R-:W-:Y:S02]  /*7dc0*/  PRMT R17, R9, 0x7771, RZ ;  /* 0x0000777109117816 */ /* 0x000fe400000000ff */
[----:B------:R-:W-:Y:S01]  /*7dd0*/  IADD3 R6, P6, PT, R7, R2, RZ ;  /* 0x0000000207067210 */ /* 0x000fe20007fde0ff */
[----:B0-----:R-:W-:Y:S01]  /*7de0*/  IMAD R15, R3, 0x2, R13 ;  /* 0x00000002030f7824 */ /* 0x001fe200078e020d */
[----:B------:R-:W-:Y:S01]  /*7df0*/  LOP3.LUT R8, R68, 0x72, RZ, 0xfc, !PT ;  /* 0x0000007244087812 */ /* 0x000fe200078efcff */
[----:B------:R0:W-:Y:S01]  /*7e00*/  @P5 STG.E.U8 desc[UR16][R4.64], R17 ;  /* 0x0000001104005986 */ /* 0x0001e2000c101110 */
[----:B------:R-:W-:-:S02]  /*7e10*/  PRMT R21, R9, 0x7772, RZ ;  /* 0x0000777209157816 */ /* 0x000fc400000000ff */
[----:B------:R-:W-:Y:S02]  /*7e20*/  LEA.HI.X.SX32 R7, R7, R0, 0x1, P6 ;  /* 0x0000000007077211 */ /* 0x000fe400030f0eff */
[----:B------:R-:W-:Y:S02]  /*7e30*/  ISETP.LT.AND P5, PT, R8, UR11, !P0 ;  /* 0x0000000b08007c0c */ /* 0x000fe4000c7a1270 */
[C---:B------:R-:W-:Y:S01]  /*7e40*/  IADD3 R12, P6, PT, R13.reuse, R2, RZ ;  /* 0x000000020d0c7210 */ /* 0x040fe20007fde0ff */
[----:B------:R1:W-:Y:S01]  /*7e50*/  @P2 STG.E.U8 desc[UR16][R6.64], R21 ;  /* 0x0000001506002986 */ /* 0x0003e2000c101110 */
[----:B------:R-:W-:Y:S02]  /*7e60*/  LOP3.LUT R8, R68, 0x74, RZ, 0xfc, !PT ;  /* 0x0000007444087812 */ /* 0x000fe400078efcff */
[----:B------:R-:W-:Y:S02]  /*7e70*/  LEA.HI.X.SX32 R13, R13, R0, 0x1, P6 ;  /* 0x000000000d0d7211 */ /* 0x000fe400030f0eff */
[----:B------:R-:W-:-:S02]  /*7e80*/  ISETP.LT.AND P2, PT, R8, UR11, !P0 ;  /* 0x0000000b08007c0c */ /* 0x000fc4000c741270 */
[----:B------:R-:W-:Y:S02]  /*7e90*/  IADD3 R8, P6, PT, R15, R2, RZ ;  /* 0x000000020f087210 */ /* 0x000fe40007fde0ff */
[----:B------:R-:W-:Y:S02]  /*7ea0*/  PRMT R19, R9, 0x7773, RZ ;  /* 0x0000777309137816 */ /* 0x000fe400000000ff */
        /* <DEDUP_REMOVED lines=11> */
[C---:B------:R-:W-:Y:S01]  /*7f60*/  PRMT R23, R10.reuse, 0x7771, RZ ;  /* 0x000077710a177816 */ /* 0x040fe200000000ff */
[----:B0-----:R-:W-:Y:S01]  /*7f70*/  IMAD R13, R3, 0x2, R7 ;  /* 0x00000002030d7824 */ /* 0x001fe200078e0207 */
[----:B------:R-:W-:Y:S02]  /*7f80*/  PRMT R21, R10, 0x7772, RZ ;  /* 0x000077720a157816 */ /* 0x000fe400000000ff */
[----:B------:R-:W-:Y:S01]  /*7f90*/  LEA.HI.X.SX32 R7, R7, R0, 0x1, P6 ;  /* 0x0000000007077211 */ /* 0x000fe200030f0eff */
[C---:B------:R-:W-:Y:S01]  /*7fa0*/  IMAD R15, R3.reuse, 0x2, R13 ;  /* 0x00000002030f7824 */ /* 0x040fe200078e020d */
[C---:B------:R-:W-:Y:S01]  /*7fb0*/  LOP3.LUT R14, R68.reuse, 0x76, RZ, 0xfc, !PT ;  /* 0x00000076440e7812 */ /* 0x040fe200078efcff */
[----:B------:R0:W-:Y:S01]  /*7fc0*/  @P5 STG.E.U8 desc[UR16][R4.64], R23 ;  /* 0x0000001704005986 */ /* 0x0001e2000c101110 */
[----:B------:R-:W-:Y:S01]  /*7fd0*/  LOP3.LUT R16, R68, 0x7c, RZ, 0xfc, !PT ;  /* 0x0000007c44107812 */ /* 0x000fe200078efcff */
[C---:B-1----:R-:W-:Y:S01]  /*7fe0*/  IMAD R17, R3.reuse, 0x2, R15 ;  /* 0x0000000203117824 */ /* 0x042fe200078e020f */
[----:B------:R-:W-:Y:S01]  /*7ff0*/  ISETP.LT.AND P3, PT, R14, UR11, !P0 ;  /* 0x0000000b0e007c0c */ /* 0x000fe2000c761270 */
[----:B------:R1:W-:Y:S01]  /*8000*/  @P2 STG.E.U8 desc[UR16][R6.64], R21 ;  /* 0x0000001506002986 */ /* 0x0003e2000c101110 */
[----:B------:R-:W-:Y:S01]  /*8010*/  LOP3.LUT R14, R68, 0x7a, RZ, 0xfc, !PT ;  /* 0x0000007a440e7812 */ /* 0x000fe200078efcff */
[----:B------:R-:W-:Y:S01]  /*8020*/  IMAD R19, R3, 0x2, R17 ;  /* 0x0000000203137824 */ /* 0x000fe200078e0211 */
[----:B------:R-:W-:-:S02]  /*8030*/  IADD3 R8, P2, PT, R13, R2, RZ ;  /* 0x000000020d087210 */ /* 0x000fc40007f5e0ff */
[----:B------:R-:W-:Y:S01]  /*8040*/  ISETP.LT.AND P5, PT, R14, UR11, !P0 ;  /* 0x0000000b0e007c0c */ /* 0x000fe2000c7a1270 */
[----:B------:R-:W-:Y:S01]  /*8050*/  IMAD R3, R3, 0x2, R19 ;  /* 0x0000000203037824 */ /* 0x000fe200078e0213 */
[----:B------:R-:W-:Y:S02]  /*8060*/  IADD3 R12, P6, PT, R15, R2, RZ ;  /* 0x000000020f0c7210 */ /* 0x000fe40007fde0ff */
[----:B------:R-:W-:Y:S02]  /*8070*/  LEA.HI.X.SX32 R9, R13, R0, 0x1, P2 ;  /* 0x000000000d097211 */ /* 0x000fe400010f0eff */
[----:B------:R-:W-:Y:S02]  /*8080*/  IADD3 R14, P2, PT, R19, R2, RZ ;  /* 0x00000002130e7210 */ /* 0x000fe40007f5e0ff */
[----:B------:R-:W-:Y:S02]  /*8090*/  LOP3.LUT R68, R68, 0x7e, RZ, 0xfc, !PT ;  /* 0x0000007e44447812 */ /* 0x000fe400078efcff */
[----:B------:R-:W-:-:S02]  /*80a0*/  LEA.HI.X.SX32 R13, R15, R0, 0x1, P6 ;  /* 0x000000000f0d7211 */ /* 0x000fc400030f0eff */
[----:B------:R-:W-:Y:S02]  /*80b0*/  LEA.HI.X.SX32 R15, R19, R0, 0x1, P2 ;  /* 0x00000000130f7211 */ /* 0x000fe400010f0eff */
[C---:B0-----:R-:W-:Y:S02]  /*80c0*/  IADD3 R4, P6, PT, R17.reuse, R2, RZ ;  /* 0x0000000211047210 */ /* 0x041fe40007fde0ff */
[----:B------:R-:W-:Y:S02]  /*80d0*/  ISETP.LT.AND P2, PT, R16, UR11, !P0 ;  /* 0x0000000b10007c0c */ /* 0x000fe4000c741270 */
[----:B------:R-:W-:Y:S02]  /*80e0*/  ISETP.LT.AND P0, PT, R68, UR11, !P0 ;  /* 0x0000000b44007c0c */ /* 0x000fe4000c701270 */
[----:B------:R-:W-:Y:S02]  /*80f0*/  LEA.HI.X.SX32 R5, R17, R0, 0x1, P6 ;  /* 0x0000000011057211 */ /* 0x000fe400030f0eff */
[----:B------:R-:W-:-:S02]  /*8100*/  IADD3 R2, P6, PT, R3, R2, RZ ;  /* 0x0000000203027210 */ /* 0x000fc40007fde0ff */
[----:B-1----:R-:W-:Y:S02]  /*8110*/  PRMT R21, R10, 0x7773, RZ ;  /* 0x000077730a157816 */ /* 0x002fe400000000ff */
[C---:B------:R-:W-:Y:S02]  /*8120*/  PRMT R7, R11.reuse, 0x7773, RZ ;  /* 0x000077730b077816 */ /* 0x040fe400000000ff */
[C---:B------:R-:W-:Y:S01]  /*8130*/  PRMT R17, R11.reuse, 0x7772, RZ ;  /* 0x000077720b117816 */ /* 0x040fe200000000ff */
[----:B------:R0:W-:Y:S01]  /*8140*/  @P3 STG.E.U8 desc[UR16][R8.64], R21 ;  /* 0x0000001508003986 */ /* 0x0001e2000c101110 */
[C---:B------:R-:W-:Y:S02]  /*8150*/  PRMT R19, R11.reuse, 0x7770, RZ ;  /* 0x000077700b137816 */ /* 0x040fe400000000ff */
[----:B------:R-:W-:Y:S02]  /*8160*/  PRMT R11, R11, 0x7771, RZ ;  /* 0x000077710b0b7816 */ /* 0x000fe400000000ff */
[----:B------:R-:W-:Y:S01]  /*8170*/  LEA.HI.X.SX32 R3, R3, R0, 0x1, P6 ;  /* 0x0000000003037211 */ /* 0x000fe200030f0eff */
[----:B------:R0:W-:Y:S04]  /*8180*/  @P4 STG.E.U8 desc[UR16][R12.64], R19 ;  /* 0x000000130c004986 */ /* 0x0001e8000c101110 */
[----:B------:R0:W-:Y:S04]  /*8190*/  @P5 STG.E.U8 desc[UR16][R4.64], R11 ;  /* 0x0000000b04005986 */ /* 0x0001e8000c101110 */
[----:B------:R0:W-:Y:S04]  /*81a0*/  @P2 STG.E.U8 desc[UR16][R14.64], R17 ;  /* 0x000000110e002986 */ /* 0x0001e8000c101110 */
[----:B------:R0:W-:Y:S01]  /*81b0*/  @P0 STG.E.U8 desc[UR16][R2.64], R7 ;  /* 0x0000000702000986 */ /* 0x0001e2000c101110 */
[----:B------:R-:W-:Y:S06]  /*81c0*/  BAR.SYNC.DEFER_BLOCKING 0x0 ;  /* 0x0000000000007b1d */ /* 0x000fec0000010000 */
[----:B------:R-:W-:Y:S05]  /*81d0*/  @P1 BRA `(.L_x_13) ;  /* 0x0000000000a01947 */ /* 0x000fea0003800000 */
[----:B------:R-:W1:Y:S01]  /*81e0*/  S2UR UR5, SR_CgaCtaId ;  /* 0x00000000000579c3 */ /* 0x000e620000008800 */
[----:B------:R-:W-:Y:S01]  /*81f0*/  NOP ;  /* 0x0000000000007918 */ /* 0x000fe20000000000 */
[----:B------:R-:W-:Y:S01]  /*8200*/  UMOV UR4, 0x50 ;  /* 0x0000005000047882 */ /* 0x000fe20000000000 */
[----:B------:R-:W-:Y:S02]  /*8210*/  IMAD.U32 R0, RZ, RZ, UR18 ;  /* 0x00000012ff007e24 */ /* 0x000fe4000f8e00ff */
[----:B0-----:R-:W-:Y:S02]  /*8220*/  IMAD.MOV.U32 R3, RZ, RZ, 0xf ;  /* 0x0000000fff037424 */ /* 0x001fe400078e00ff */
[----:B------:R-:W-:Y:S01]  /*8230*/  IMAD.MOV.U32 R7, RZ, RZ, 0x1 ;  /* 0x00000001ff077424 */ /* 0x000fe200078e00ff */
[----:B------:R-:W-:-:S04]  /*8240*/  LOP3.LUT R0, R0, 0xffff, RZ, 0xc0, !PT ;  /* 0x0000ffff00007812 */ /* 0x000fc800078ec0ff */
[----:B------:R-:W-:-:S05]  /*8250*/  SHF.R.U32.HI R0, RZ, 0x5, R0 ;  /* 0x00000005ff007819 */ /* 0x000fca0000011600 */
[----:B------:R-:W-:Y:S01]  /*8260*/  VIADD R2, R0, 0x10 ;  /* 0x0000001000027836 */ /* 0x000fe20000000000 */
[----:B------:R-:W-:Y:S01]  /*8270*/  SHF.L.U32 R0, R3, R0, RZ ;  /* 0x0000000003007219 */ /* 0x000fe200000006ff */
[----:B-1----:R-:W-:-:S03]  /*8280*/  ULEA UR6, UR5, UR4, 0x18 ;  /* 0x0000000405067291 */ /* 0x002fc6000f8ec0ff */
[----:B------:R-:W-:-:S04]  /*8290*/  SHF.L.U32 R3, R7, R2, RZ ;  /* 0x0000000207037219 */ /* 0x000fc800000006ff */
[----:B------:R-:W-:Y:S02]  /*82a0*/  LOP3.LUT R0, R3, R0, RZ, 0xfc, !PT ;  /* 0x0000000003007212 */ /* 0x000fe400078efcff */
[----:B------:R-:W0:Y:S02]  /*82b0*/  LDS R5, [UR6] ;  /* 0x00000006ff057984 */ /* 0x000e240008000800 */
[C---:B------:R-:W-:Y:S02]  /*82c0*/  LOP3.LUT R2, R0.reuse, 0xffff, RZ, 0xc0, !PT ;  /* 0x0000ffff00027812 */ /* 0x040fe400078ec0ff */
[----:B0-----:R-:W-:-:S04]  /*82d0*/  LOP3.LUT R3, R0, 0xffff, R5, 0x80, !PT ;  /* 0x0000ffff00037812 */ /* 0x001fc800078e8005 */
[----:B------:R-:W-:-:S13]  /*82e0*/  ISETP.NE.AND P0, PT, R3, R2, PT ;  /* 0x000000020300720c */ /* 0x000fda0003f05270 */
[----:B------:R-:W-:Y:S05]  /*82f0*/  @P0 BRA `(.L_x_14) ;  /* 0x0000000000500947 */ /* 0x000fea0003800000 */
[----:B------:R-:W-:Y:S02]  /*8300*/  SHF.R.U32.HI R5, RZ, 0x10, R5 ;  /* 0x00000010ff057819 */ /* 0x000fe40000011605 */
[----:B------:R-:W-:-:S04]  /*8310*/  SHF.R.U32.HI R2, RZ, 0x10, R0 ;  /* 0x00000010ff027819 */ /* 0x000fc80000011600 */
[----:B------:R-:W-:-:S04]  /*8320*/  LOP3.LUT R5, R5, R2, RZ, 0xc0, !PT ;  /* 0x0000000205057212 */ /* 0x000fc800078ec0ff */
[----:B------:R-:W-:-:S13]  /*8330*/  ISETP.NE.AND P0, PT, R5, R2, PT ;  /* 0x000000020500720c */ /* 0x000fda0003f05270 */
[----:B------:R-:W-:Y:S05]  /*8340*/  @P0 BRA `(.L_x_15) ;  /* 0x0000000000300947 */ /* 0x000fea0003800000 */
[----:B------:R-:W-:Y:S01]  /*8350*/  R2UR UR4, R0 ;  /* 0x00000000000472ca */ /* 0x000fe200000e0000 */
[----:B------:R-:W-:Y:S01]  /*8360*/  VOTEU.ANY UR5, UPT, PT ;  /* 0x0000000000057886 */ /* 0x000fe200038e0100 */
[----:B------:R-:W0:Y:S01]  /*8370*/  S2R R0, SR_LANEID ;  /* 0x0000000000007919 */ /* 0x000e220000000000 */
[----:B------:R-:W-:-:S10]  /*8380*/  UFLO.U32 UR5, UR5 ;  /* 0x00000005000572bd */ /* 0x000fd400080e0000 */
[----:B------:R-:W-:-:S06]  /*8390*/  ULOP3.LUT UR4, URZ, UR4, URZ, 0x33, !UPT ;  /* 0x00000004ff047292 */ /* 0x000fcc000f8e33ff */
[----:B------:R-:W-:-:S04]  /*83a0*/  IMAD.U32 R2, RZ, RZ, UR4 ;  /* 0x00000004ff027e24 */ /* 0x000fc8000f8e00ff */
[----:B------:R-:W1:Y:S02]  /*83b0*/  REDUX UR7, R2 ;  /* 0x00000000020773c4 */ /* 0x000e640000000000 */
[----:B------:R2:W-:Y:S01]  /*83c0*/  UTCATOMSWS.AND URZ, UR4 ;  /* 0x0000000400ff79e3 */ /* 0x0005e20008000000 */
[----:B0-----:R-:W-:Y:S01]  /*83d0*/  ISETP.EQ.U32.AND P0, PT, R0, UR5, PT ;  /* 0x0000000500007c0c */ /* 0x001fe2000bf02070 */
[----:B-1----:R-:W-:-:S12]  /*83e0*/  IMAD.U32 R0, RZ, RZ, UR7 ;  /* 0x00000007ff007e24 */ /* 0x002fd8000f8e00ff */
[----:B------:R2:W-:Y:S01]  /*83f0*/  @P0 ATOMS.AND RZ, [UR6], R0 ;  /* 0x00000000ffff098c */ /* 0x0005e2000a800006 */
[----:B------:R-:W-:Y:S05]  /*8400*/  BRA `(.L_x_13) ;  /* 0x0000000000147947 */ /* 0x000fea0003800000 */
.L_x_15:
[----:B------:R-:W-:-:S07]  /*8410*/  MOV R2, 0x8430 ;  /* 0x0000843000027802 */ /* 0x000fce0000000f00 */
[----:B------:R-:W-:Y:S05]  /*8420*/  CALL.REL.NOINC `($__internal_0_$__cuda_sm10x_tcgen05_guardrail_trap_col_being_dealloced_not_returned_by_alloc) ;  /* 0x00000000002c7944 */ /* 0x000fea0003c00000 */
[----:B------:R-:W-:Y:S05]  /*8430*/  BRA `(.L_x_13) ;  /* 0x0000000000087947 */ /* 0x000fea0003800000 */
.L_x_14:
[----:B------:R-:W-:-:S07]  /*8440*/  MOV R2, 0x8460 ;  /* 0x0000846000027802 */ /* 0x000fce0000000f00 */
[----:B------:R-:W-:Y:S05]  /*8450*/  CALL.REL.NOINC `($__internal_2_$__cuda_sm10x_tcgen05_guardrail_trap_unallocated_columns_being_dealloced) ;  /* 0x0000000000387944 */ /* 0x000fea0003c00000 */
.L_x_13:
[----:B------:R-:W-:Y:S01]  /*8460*/  NOP ;  /* 0x0000000000007918 */ /* 0x000fe20000000000 */
[----:B--2---:R-:W-:Y:S05]  /*8470*/  EXIT ;  /* 0x000000000000794d */ /* 0x004fea0003800000 */
.L_x_8:
[----:B------:R-:W0:Y:S02]  /*8480*/  SYNCS.PHASECHK.TRANS64.TRYWAIT P5, [UR13], R83 ;  /* 0x00000053ff0075a7 */ /* 0x000e2400080a110d */
[----:B0-----:R-:W-:Y:S05]  /*8490*/  @!P5 BRA `(.L_x_8) ;  /* 0xfffffffc00f8d947 */ /* 0x001fea000383ffff */
[----:B------:R-:W-:Y:S05]  /*84a0*/  BRA `(.L_x_16) ;  /* 0xffffffc000cc7947 */ /* 0x000fea000383ffff */
.L_x_12:
[----:B------:R-:W2:Y:S02]  /*84b0*/  SYNCS.PHASECHK.TRANS64.TRYWAIT P0, [UR13], R4 ;  /* 0x00000004ff0075a7 */ /* 0x000ea4000800110d */
[----:B--2---:R-:W-:Y:S05]  /*84c0*/  @!P0 BRA `(.L_x_12) ;  /* 0xfffffffc00f88947 */ /* 0x004fea000383ffff */
[----:B------:R-:W-:Y:S05]  /*84d0*/  BRA `(.L_x_11) ;  /* 0xffffffd000ec7947 */ /* 0x000fea000383ffff */
        .weak           $__internal_0_$__cuda_sm10x_tcgen05_guardrail_trap_col_being_dealloced_not_returned_by_alloc
        .type           $__internal_0_$__cuda_sm10x_tcgen05_guardrail_trap_col_being_dealloced_not_returned_by_alloc,@function
        .size           $__internal_0_$__cuda_sm10x_tcgen05_guardrail_trap_col_being_dealloced_not_returned_by_alloc,($__internal_1_$__cuda_sm10x_tcgen05_guardrail_trap_phase_invalid_during_alloc - $__internal_0_$__cuda_sm10x_tcgen05_guardrail_trap_col_being_dealloced_not_returned_by_alloc)
$__internal_0_$__cuda_sm10x_tcgen05_guardrail_trap_col_being_dealloced_not_returned_by_alloc:
[----:B------:R-:W-:Y:S05]  /*84e0*/  BPT.TRAP 0x1 ;  /* 0x000000040000795c */ /* 0x000fea0000300000 */
[----:B------:R-:W-:-:S04]  /*84f0*/  IMAD.MOV.U32 R3, RZ, RZ, 0x0 ;  /* 0x00000000ff037424 */ /* 0x000fc800078e00ff */
[----:B------:R-:W-:Y:S05]  /*8500*/  RET.REL.NODEC R2 `(matmul_kernel) ;  /* 0xffffff7802bc7950 */ /* 0x000fea0003c3ffff */
        .weak           $__internal_1_$__cuda_sm10x_tcgen05_guardrail_trap_phase_invalid_during_alloc
        .type           $__internal_1_$__cuda_sm10x_tcgen05_guardrail_trap_phase_invalid_during_alloc,@function
        .size           $__internal_1_$__cuda_sm10x_tcgen05_guardrail_trap_phase_invalid_during_alloc,($__internal_2_$__cuda_sm10x_tcgen05_guardrail_trap_unallocated_columns_being_dealloced - $__internal_1_$__cuda_sm10x_tcgen05_guardrail_trap_phase_invalid_during_alloc)
$__internal_1_$__cuda_sm10x_tcgen05_guardrail_trap_phase_invalid_during_alloc:
[----:B------:R-:W-:Y:S05]  /*8510*/  BPT.TRAP 0x1 ;  /* 0x000000040000795c */ /* 0x000fea0000300000 */
[----:B------:R-:W-:-:S04]  /*8520*/  IMAD.MOV.U32 R3, RZ, RZ, 0x0 ;  /* 0x00000000ff037424 */ /* 0x000fc800078e00ff */
[----:B------:R-:W-:Y:S05]  /*8530*/  RET.REL.NODEC R2 `(matmul_kernel) ;  /* 0xffffff7802b07950 */ /* 0x000fea0003c3ffff */
        .weak           $__internal_2_$__cuda_sm10x_tcgen05_guardrail_trap_unallocated_columns_being_dealloced
        .type           $__internal_2_$__cuda_sm10x_tcgen05_guardrail_trap_unallocated_columns_being_dealloced,@function
        .size           $__internal_2_$__cuda_sm10x_tcgen05_guardrail_trap_unallocated_columns_being_dealloced,(.L_x_20 - $__internal_2_$__cuda_sm10x_tcgen05_guardrail_trap_unallocated_columns_being_dealloced)
$__internal_2_$__cuda_sm10x_tcgen05_guardrail_trap_unallocated_columns_being_dealloced:
[----:B------:R-:W-:Y:S05]  /*8540*/  BPT.TRAP 0x1 ;  /* 0x000000040000795c */ /* 0x000fea0000300000 */
[----:B------:R-:W-:-:S04]  /*8550*/  IMAD.MOV.U32 R3, RZ, RZ, 0x0 ;  /* 0x00000000ff037424 */ /* 0x000fc800078e00ff */
[----:B------:R-:W-:Y:S05]  /*8560*/  RET.REL.NODEC R2 `(matmul_kernel) ;  /* 0xffffff7802a47950 */ /* 0x000fea0003c3ffff */
.L_x_17:
[----:B------:R-:W-:-:S00]  /*8570*/  BRA `(.L_x_17) ;  /* 0xfffffffc00fc7947 */ /* 0x000fc0000383ffff */
[----:B------:R-:W-:-:S00]  /*8580*/  NOP ;  /* 0x0000000000007918 */ /* 0x000fc00000000000 */
[----:B------:R-:W-:-:S00]  /*8590*/  NOP ;  /* 0x0000000000007918 */ /* 0x000fc00000000000 */
[----:B------:R-:W-:-:S00]  /*85a0*/  NOP ;  /* 0x0000000000007918 */ /* 0x000fc00000000000 */
[----:B------:R-:W-:-:S00]  /*85b0*/  NOP ;  /* 0x0000000000007918 */ /* 0x000fc00000000000 */
[----:B------:R-:W-:-:S00]  /*85c0*/  NOP ;  /* 0x0000000000007918 */ /* 0x000fc00000000000 */
[----:B------:R-:W-:-:S00]  /*85d0*/  NOP ;  /* 0x0000000000007918 */ /* 0x000fc00000000000 */
[----:B------:R-:W-:-:S00]  /*85e0*/  NOP ;  /* 0x0000000000007918 */ /* 0x000fc00000000000 */
[----:B------:R-:W-:-:S00]  /*85f0*/  NOP ;  /* 0x0000000000007918 */ /* 0x000fc00000000000 */
.L_x_20:


//--------------------- .nv.shared.matmul_kernel  --------------------------
	.section	.nv.shared.matmul_kernel,"aw",@nobits
	.sectionflags	@""
	.align	16
	.zero		1024


//--------------------- .nv.shared.reserved.0     --------------------------
	.section	.nv.shared.reserved.0,"aw",@nobits
	.align	8
	.weak		__nv_reservedSMEM_offset_0_alias
	.size		__nv_reservedSMEM_offset_0_alias, 0, 64
	.other		__nv_reservedSMEM_offset_0_alias,@"STO_CUDA_RESERVED_SHARED STV_DEFAULT"
__nv_reservedSMEM_offset_0_alias:
	.zero		0
.nv.shared.reserved.0:
	.zero		64
	.weak		__nv_reservedSMEM_allocation_phase
	.type		__nv_reservedSMEM_allocation_phase,@object
	.size		__nv_reservedSMEM_allocation_phase,(.L_0 - __nv_reservedSMEM_allocation_phase)
__nv_reservedSMEM_allocation_phase:
	.zero		1
.L_0:
	.zero		7
	.weak		__nv_reservedSMEM_devtool_atexit_pc
	.type		__nv_reservedSMEM_devtool_atexit_pc,@object
	.size		__nv_reservedSMEM_devtool_atexit_pc,(__nv_reservedSMEM_allocation_mask - __nv_reservedSMEM_devtool_atexit_pc)
__nv_reservedSMEM_devtool_atexit_pc:
	.zero		8
	.weak		__nv_reservedSMEM_allocation_mask
	.type		__nv_reservedSMEM_allocation_mask,@object
	.size		__nv_reservedSMEM_allocation_mask,(.L_2 - __nv_reservedSMEM_allocation_mask)
__nv_reservedSMEM_allocation_mask:
	.zero		4
.L_2:


//--------------------- .nv.constant0.matmul_kernel --------------------------
	.section	.nv.constant0.matmul_kernel,"a",@progbits
	.sectionflags	@""
	.align	4
.nv.constant0.matmul_kernel:
	.zero		976


//--------------------- SYMBOLS --------------------------

	.type		.nv.reservedSmem.offset0,@object
	.size		.nv.reservedSmem.offset0,0x4
	.type		.nv.reservedSmem.cap,@object
	.size		.nv.reservedSmem.cap,0x4
